def gluon_tcgen05(
    a_ptr,
    b_ptr,
    c_ptr,
    M,
    N,
    K,
    stride_am,
    stride_bk,
    stride_cm,
    BLOCK_M: gl.constexpr,
    BLOCK_N: gl.constexpr,
    BLOCK_K: gl.constexpr,
    DTYPE: gl.constexpr,
    A_LAYOUT: gl.constexpr,
    B_LAYOUT: gl.constexpr,
    C_LAYOUT: gl.constexpr,
    B_SHAPE: gl.constexpr,
    TMEM_LAYOUT: gl.constexpr,
    TMEM_REG: gl.constexpr,
    TRANS_B: gl.constexpr,
    NUM_BUFFERS: gl.constexpr,
):
    a_desc = tma.make_tensor_descriptor(
        a_ptr, [M, K], [stride_am, 1], [BLOCK_M, BLOCK_K], A_LAYOUT
    )
    b_desc = tma.make_tensor_descriptor(
        b_ptr,
        [N, K] if TRANS_B else [K, N],
        [stride_bk, 1],
        B_SHAPE,
        B_LAYOUT,
    )
    c_desc = tma.make_tensor_descriptor(
        c_ptr, [M, N], [stride_cm, 1], [BLOCK_M, BLOCK_N], C_LAYOUT
    )

    a_bufs = gl.allocate_shared_memory(
        DTYPE, [NUM_BUFFERS, BLOCK_M, BLOCK_K], A_LAYOUT
    )
    b_bufs = gl.allocate_shared_memory(DTYPE, [NUM_BUFFERS] + B_SHAPE, B_LAYOUT)

    pid_m = gl.program_id(0)
    pid_n = gl.program_id(1)
    off_m = pid_m * BLOCK_M
    off_n = pid_n * BLOCK_N

    tma_bars = gl.allocate_shared_memory(
        gl.int64, [NUM_BUFFERS, 1], mbarrier.MBarrierLayout()
    )
    mma_bars = gl.allocate_shared_memory(
        gl.int64, [NUM_BUFFERS, 1], mbarrier.MBarrierLayout()
    )
    for i in gl.static_range(NUM_BUFFERS):
        mbarrier.init(tma_bars.index(i), count=1)
        mbarrier.init(mma_bars.index(i), count=1)

    acc_tmem = allocate_tensor_memory(gl.float32, [BLOCK_M, BLOCK_N], TMEM_LAYOUT)
    idx = 0
    phase = 0
    use_acc = False
    for k in range(0, K, BLOCK_K):
        a = a_bufs.index(idx)
        b = b_bufs.index(idx)
        tma_bar = tma_bars.index(idx)
        mma_bar = mma_bars.index(idx)
        mbarrier.expect(
            tma_bar, a_desc.block_type.nbytes + b_desc.block_type.nbytes
        )
        tma.async_copy_global_to_shared(a_desc, [off_m, k], tma_bar, a)
        tma.async_copy_global_to_shared(
            b_desc, [off_n, k] if TRANS_B else [k, off_n], tma_bar, b
        )
        mbarrier.wait(tma_bar, phase=phase)

        if TRANS_B:
            b = b.permute((1, 0))
        tcgen05_mma(a, b, acc_tmem, use_acc=use_acc)
        tcgen05_commit(mma_bar)
        mbarrier.wait(mma_bar, phase=phase)
        use_acc = True

        idx += 1
        if idx == NUM_BUFFERS:
            idx = 0
            phase ^= 1

    for i in gl.static_range(NUM_BUFFERS):
        mbarrier.invalidate(tma_bars.index(i))
        mbarrier.invalidate(mma_bars.index(i))

    acc = acc_tmem.load(TMEM_REG)
    c_smem = gl.allocate_shared_memory(DTYPE, [BLOCK_M, BLOCK_N], C_LAYOUT)
    c_smem.store(acc.to(DTYPE))
    fence_async_shared()
    tma.async_copy_shared_to_global(c_desc, [off_m, off_n], c_smem)
    tma.store_wait(pendings=0)

# config = {"BLOCK_K": 128, "BLOCK_M": 128, "BLOCK_N": 256, "arch": "sm_100", "dtype": "bf16", "num_buffers": 4, "num_warps": 4, "trans_b": 1}
# arch = sm_100


// ===== COMPILED SASS (sm_100a) =====

	.target	sm_100a

	.elftype	@"ET_EXEC"


//--------------------- .note.nv.tkinfo           --------------------------
	.section	.note.nv.tkinfo,"",@"SHT_NOTE"
	.sectionflags	@"SHF_NOTE_NV_TKINFO"
	.tkinfo
        /*0018*/ 	.word	0x00000081
        /*0030*/ 	.string	""
        /*0030*/ 	.string	"ptxas-blackwell"
        /*0030*/ 	.string	"Cuda compilation tools, release 12.9, V12.9.86"
        /*0030*/ 	.string	"Build cuda_12.9.r12.9/compiler.36037853_0"
        /*0030*/ 	.string	"-v  -suppress-debug-info  -lineinfo  -arch sm_100a "



//--------------------- .note.nv.cuver            --------------------------
	.section	.note.nv.cuver,"",@"SHT_NOTE"
	.sectionflags	@"SHF_NOTE_NV_CUVER"
        /*0018*/ 	.short	0x0001
        /*001a*/ 	.short	0x0064
        /*001c*/ 	.short	0x0001
        /*001e*/ 	.short	0x0000
        /*0020*/ 	.short	0x0001
        /*0022*/ 	.short	0x0000


//--------------------- .nv.info                  --------------------------
	.section	.nv.info,"",@"SHT_CUDA_INFO"
	.align	4


	//----- nvinfo : EIATTR_REGCOUNT
	.align		4
        /*0000*/ 	.byte	0x04, 0x2f
        /*0002*/ 	.short	(.L_4 - .L_3)
	.align		4
.L_3:
        /*0004*/ 	.word	index@(gluon_tcgen05)
        /*0008*/ 	.word	0x000000aa


	//----- nvinfo : EIATTR_FRAME_SIZE
	.align		4
.L_4:
        /*000c*/ 	.byte	0x04, 0x11
        /*000e*/ 	.short	(.L_6 - .L_5)
	.align		4
.L_5:
        /*0010*/ 	.word	index@($__internal_2_$__cuda_sm10x_tcgen05_guardrail_trap_unallocated_columns_being_dealloced)
        /*0014*/ 	.word	0x00000000


	//----- nvinfo : EIATTR_FRAME_SIZE
	.align		4
.L_6:
        /*0018*/ 	.byte	0x04, 0x11
        /*001a*/ 	.short	(.L_8 - .L_7)
	.align		4
.L_7:
        /*001c*/ 	.word	index@($__internal_1_$__cuda_sm10x_tcgen05_guardrail_trap_phase_invalid_during_alloc)
        /*0020*/ 	.word	0x00000000


	//----- nvinfo : EIATTR_FRAME_SIZE
	.align		4
.L_8:
        /*0024*/ 	.byte	0x04, 0x11
        /*0026*/ 	.short	(.L_10 - .L_9)
	.align		4
.L_9:
        /*0028*/ 	.word	index@($__internal_0_$__cuda_sm10x_tcgen05_guardrail_trap_col_being_dealloced_not_returned_by_alloc)
        /*002c*/ 	.word	0x00000000


	//----- nvinfo : EIATTR_FRAME_SIZE
	.align		4
.L_10:
        /*0030*/ 	.byte	0x04, 0x11
        /*0032*/ 	.short	(.L_12 - .L_11)
	.align		4
.L_11:
        /*0034*/ 	.word	index@(gluon_tcgen05)
        /*0038*/ 	.word	0x00000000


	//----- nvinfo : EIATTR_MIN_STACK_SIZE
	.align		4
.L_12:
        /*003c*/ 	.byte	0x04, 0x12
        /*003e*/ 	.short	(.L_14 - .L_13)
	.align		4
.L_13:
        /*0040*/ 	.word	index@(gluon_tcgen05)
        /*0044*/ 	.word	0x00000000
.L_14:


//--------------------- .nv.info.gluon_tcgen05    --------------------------
	.section	.nv.info.gluon_tcgen05,"",@"SHT_CUDA_INFO"
	.sectionflags	@""
	.align	4


	//----- nvinfo : EIATTR_CUDA_API_VERSION
	.align		4
        /*0000*/ 	.byte	0x04, 0x37
        /*0002*/ 	.short	(.L_16 - .L_15)
.L_15:
        /*0004*/ 	.word	0x00000081


	//----- nvinfo : EIATTR_KPARAM_INFO
	.align		4
.L_16:
        /*0008*/ 	.byte	0x04, 0x17
        /*000a*/ 	.short	(.L_18 - .L_17)
.L_17:
        /*000c*/ 	.word	0x00000000
        /*0010*/ 	.short	0x000a
        /*0012*/ 	.short	0x0048
        /*0014*/ 	.byte	0x00, 0xf4, 0x21, 0x00


	//----- nvinfo : EIATTR_KPARAM_INFO
	.align		4
.L_18:
        /*0018*/ 	.byte	0x04, 0x17
        /*001a*/ 	.short	(.L_20 - .L_19)
.L_19:
        /*001c*/ 	.word	0x00000000
        /*0020*/ 	.short	0x0009
        /*0022*/ 	.short	0x0040
        /*0024*/ 	.byte	0x00, 0xf4, 0x21, 0x00


	//----- nvinfo : EIATTR_KPARAM_INFO
	.align		4
.L_20:
        /*0028*/ 	.byte	0x04, 0x17
        /*002a*/ 	.short	(.L_22 - .L_21)
.L_21:
        /*002c*/ 	.word	0x00000000
        /*0030*/ 	.short	0x0008
        /*0032*/ 	.short	0x0038
        /*0034*/ 	.byte	0x00, 0xf0, 0x21, 0x00


	//----- nvinfo : EIATTR_KPARAM_INFO
	.align		4
.L_22:
        /*0038*/ 	.byte	0x04, 0x17
        /*003a*/ 	.short	(.L_24 - .L_23)
.L_23:
        /*003c*/ 	.word	0x00000000
        /*0040*/ 	.short	0x0007
        /*0042*/ 	.short	0x0030
        /*0044*/ 	.byte	0x00, 0xf0, 0x21, 0x00


	//----- nvinfo : EIATTR_KPARAM_INFO
	.align		4
.L_24:
        /*0048*/ 	.byte	0x04, 0x17
        /*004a*/ 	.short	(.L_26 - .L_25)
.L_25:
        /*004c*/ 	.word	0x00000000
        /*0050*/ 	.short	0x0006
        /*0052*/ 	.short	0x0028
        /*0054*/ 	.byte	0x00, 0xf0, 0x21, 0x00


	//----- nvinfo : EIATTR_KPARAM_INFO
	.align		4
.L_26:
        /*0058*/ 	.byte	0x04, 0x17
        /*005a*/ 	.short	(.L_28 - .L_27)
.L_27:
        /*005c*/ 	.word	0x00000000
        /*0060*/ 	.short	0x0005
        /*0062*/ 	.short	0x0020
        /*0064*/ 	.byte	0x00, 0xf0, 0x11, 0x00


	//----- nvinfo : EIATTR_KPARAM_INFO
	.align		4
.L_28:
        /*0068*/ 	.byte	0x04, 0x17
        /*006a*/ 	.short	(.L_30 - .L_29)
.L_29:
        /*006c*/ 	.word	0x00000000
        /*0070*/ 	.short	0x0004
        /*0072*/ 	.short	0x001c
        /*0074*/ 	.byte	0x00, 0xf0, 0x11, 0x00


	//----- nvinfo : EIATTR_KPARAM_INFO
	.align		4
.L_30:
        /*0078*/ 	.byte	0x04, 0x17
        /*007a*/ 	.short	(.L_32 - .L_31)
.L_31:
        /*007c*/ 	.word	0x00000000
        /*0080*/ 	.short	0x0003
        /*0082*/ 	.short	0x0018
        /*0084*/ 	.byte	0x00, 0xf0, 0x11, 0x00


	//----- nvinfo : EIATTR_KPARAM_INFO
	.align		4
.L_32:
        /*0088*/ 	.byte	0x04, 0x17
        /*008a*/ 	.short	(.L_34 - .L_33)
.L_33:
        /*008c*/ 	.word	0x00000000
        /*0090*/ 	.short	0x0002
        /*0092*/ 	.short	0x0010
        /*0094*/ 	.byte	0x00, 0xf4, 0x21, 0x00


	//----- nvinfo : EIATTR_KPARAM_INFO
	.align		4
.L_34:
        /*0098*/ 	.byte	0x04, 0x17
        /*009a*/ 	.short	(.L_36 - .L_35)
.L_35:
        /*009c*/ 	.word	0x00000000
        /*00a0*/ 	.short	0x0001
        /*00a2*/ 	.short	0x0008
        /*00a4*/ 	.byte	0x00, 0xf4, 0x21, 0x00


	//----- nvinfo : EIATTR_KPARAM_INFO
	.align		4
.L_36:
        /*00a8*/ 	.byte	0x04, 0x17
        /*00aa*/ 	.short	(.L_38 - .L_37)
.L_37:
        /*00ac*/ 	.word	0x00000000
        /*00b0*/ 	.short	0x0000
        /*00b2*/ 	.short	0x0000
        /*00b4*/ 	.byte	0x00, 0xf4, 0x21, 0x00


	//----- nvinfo : EIATTR_AT_ENTRY_FRAGMENTS
	.align		4
.L_38:
        /*00b8*/ 	.byte	0x04, 0x4f
        /*00ba*/ 	.short	(.L_40 - .L_39)


	//   ....[0]....
.L_39:
        /*00bc*/ 	.word	0x00000004


	//----- nvinfo : EIATTR_RESERVED_SMEM_USED
	.align		4
.L_40:
        /*00c0*/ 	.byte	0x01, 0x41
	.zero		2


	//----- nvinfo : EIATTR_SPARSE_MMA_MASK
	.align		4
        /*00c4*/ 	.byte	0x03, 0x50
        /*00c6*/ 	.short	0x0000


	//----- nvinfo : EIATTR_TCGEN05_1CTA_USED
	.align		4
        /*00c8*/ 	.byte	0x01, 0x51
	.zero		2


	//----- nvinfo : EIATTR_MAXREG_COUNT
	.align		4
        /*00cc*/ 	.byte	0x03, 0x1b
        /*00ce*/ 	.short	0x00ff


	//----- nvinfo : EIATTR_NUM_BARRIERS
	.align		4
        /*00d0*/ 	.byte	0x02, 0x4c
        /*00d2*/ 	.byte	0x01
	.zero		1


	//----- nvinfo : EIATTR_INT_WARP_WIDE_INSTR_OFFSETS
	.align		4
        /*00d4*/ 	.byte	0x04, 0x31
        /*00d6*/ 	.short	(.L_42 - .L_41)


	//   ....[0]....
.L_41:
        /*00d8*/ 	.word	0x00001750


	//   ....[1]....
        /*00dc*/ 	.word	0x00001770


	//   ....[2]....
        /*00e0*/ 	.word	0x000017f0


	//   ....[3]....
        /*00e4*/ 	.word	0x00001bf0


	//   ....[4]....
        /*00e8*/ 	.word	0x00001c00


	//   ....[5]....
        /*00ec*/ 	.word	0x00001c50


	//   ....[6]....
        /*00f0*/ 	.word	0x00001c60


	//   ....[7]....
        /*00f4*/ 	.word	0x00002080


	//   ....[8]....
        /*00f8*/ 	.word	0x00002090


	//   ....[9]....
        /*00fc*/ 	.word	0x00002210


	//   ....[10]....
        /*0100*/ 	.word	0x00002260


	//   ....[11]....
        /*0104*/ 	.word	0x00002290


	//   ....[12]....
        /*0108*/ 	.word	0x000022c0


	//   ....[13]....
        /*010c*/ 	.word	0x00002780


	//   ....[14]....
        /*0110*/ 	.word	0x00002790


	//   ....[15]....
        /*0114*/ 	.word	0x00003760


	//   ....[16]....
        /*0118*/ 	.word	0x000037b0


	//----- nvinfo : EIATTR_COOP_GROUP_MASK_REGIDS
	.align		4
.L_42:
        /*011c*/ 	.byte	0x04, 0x29
        /*011e*/ 	.short	(.L_44 - .L_43)


	//   ....[0]....
.L_43:
        /*0120*/ 	.word	0xffffffff


	//   ....[1]....
        /*0124*/ 	.word	0xffffffff


	//   ....[2]....
        /*0128*/ 	.word	0xffffffff


	//   ....[3]....
        /*012c*/ 	.word	0xffffffff


	//   ....[4]....
        /*0130*/ 	.word	0xffffffff


	//   ....[5]....
        /*0134*/ 	.word	0xffffffff


	//   ....[6]....
        /*0138*/ 	.word	0xffffffff


	//   ....[7]....
        /*013c*/ 	.word	0xffffffff


	//   ....[8]....
        /*0140*/ 	.word	0xffffffff


	//   ....[9]....
        /*0144*/ 	.word	0xffffffff


	//----- nvinfo : EIATTR_COOP_GROUP_INSTR_OFFSETS
	.align		4
.L_44:
        /*0148*/ 	.byte	0x04, 0x28
        /*014a*/ 	.short	(.L_46 - .L_45)


	//   ....[0]....
.L_45:
        /*014c*/ 	.word	0x00000050


	//   ....[1]....
        /*0150*/ 	.word	0x00000310


	//   ....[2]....
        /*0154*/ 	.word	0x00000500


	//   ....[3]....
        /*0158*/ 	.word	0x000009a0


	//   ....[4]....
        /*015c*/ 	.word	0x00000ae0


	//   ....[5]....
        /*0160*/ 	.word	0x00000fe0


	//   ....[6]....
        /*0164*/ 	.word	0x00001120


	//   ....[7]....
        /*0168*/ 	.word	0x00001610


	//   ....[8]....
        /*016c*/ 	.word	0x000035f0


	//   ....[9]....
        /*0170*/ 	.word	0x00003860


	//----- nvinfo : EIATTR_VRC_CTA_INIT_COUNT
	.align		4
.L_46:
        /*0174*/ 	.byte	0x02, 0x4a
        /*0176*/ 	.byte	0x80
	.zero		1


	//----- nvinfo : EIATTR_MBARRIER_INSTR_OFFSETS
	.align		4
        /*0178*/ 	.byte	0x04, 0x39
        /*017a*/ 	.short	(.L_48 - .L_47)


	//   ....[0]....
.L_47:
        /*017c*/ 	.word	0x00001810
        /*0180*/ 	.word	0x000000ff
        /*0184*/ 	.word	0x00060000
        /*0188*/ 	.short	0x0100
        /*018a*/ 	.byte	0x0b
	.zero		1


	//   ....[1]....
        /*018c*/ 	.word	0x00001820
        /*0190*/ 	.word	0x000000ff
        /*0194*/ 	.word	0x00060020
        /*0198*/ 	.short	0x0100
        /*019a*/ 	.byte	0x0b
	.zero		1


	//   ....[2]....
        /*019c*/ 	.word	0x000018d0
        /*01a0*/ 	.word	0x000000ff
        /*01a4*/ 	.word	0x00060008
        /*01a8*/ 	.short	0x0100
        /*01aa*/ 	.byte	0x0b
	.zero		1


	//   ....[3]....
        /*01ac*/ 	.word	0x000018e0
        /*01b0*/ 	.word	0x000000ff
        /*01b4*/ 	.word	0x00060028
        /*01b8*/ 	.short	0x0100
        /*01ba*/ 	.byte	0x0b
	.zero		1


	//   ....[4]....
        /*01bc*/ 	.word	0x000019c0
        /*01c0*/ 	.word	0x000000ff
        /*01c4*/ 	.word	0x00060010
        /*01c8*/ 	.short	0x0100
        /*01ca*/ 	.byte	0x0b
	.zero		1


	//   ....[5]....
        /*01cc*/ 	.word	0x000019d0
        /*01d0*/ 	.word	0x000000ff
        /*01d4*/ 	.word	0x00060030
        /*01d8*/ 	.short	0x0100
        /*01da*/ 	.byte	0x0b
	.zero		1


	//   ....[6]....
        /*01dc*/ 	.word	0x00001ae0
        /*01e0*/ 	.word	0x000000ff
        /*01e4*/ 	.word	0x00060018
        /*01e8*/ 	.short	0x0100
        /*01ea*/ 	.byte	0x0b
	.zero		1


	//   ....[7]....
        /*01ec*/ 	.word	0x00001af0
        /*01f0*/ 	.word	0x000000ff
        /*01f4*/ 	.word	0x00060038
        /*01f8*/ 	.short	0x0100
        /*01fa*/ 	.byte	0x0b
	.zero		1


	//   ....[8]....
        /*01fc*/ 	.word	0x00001cf0
        /*0200*/ 	.word	0x000000ff
        /*0204*/ 	.word	0x00060000
        /*0208*/ 	.short	0x010a
        /*020a*/ 	.byte	0x0b
	.zero		1


	//   ....[9]....
        /*020c*/ 	.word	0x000020e0
        /*0210*/ 	.word	0x000000ff
        /*0214*/ 	.word	0x00060020
        /*0218*/ 	.short	0x010a
        /*021a*/ 	.byte	0x0b
	.zero		1


	//   ....[10]....
        /*021c*/ 	.word	0x00002340
        /*0220*/ 	.word	0x000000ff
        /*0224*/ 	.word	0x00060000
        /*0228*/ 	.short	0x010a
        /*022a*/ 	.byte	0x2a
	.zero		1


	//   ....[11]....
        /*022c*/ 	.word	0x000027d0
        /*0230*/ 	.word	0x000000ff
        /*0234*/ 	.word	0x00060020
        /*0238*/ 	.short	0x010a
        /*023a*/ 	.byte	0x2a
	.zero		1


	//   ....[12]....
        /*023c*/ 	.word	0x000028a0
        /*0240*/ 	.word	0x000000ff
        /*0244*/ 	.word	0x00060000
        /*0248*/ 	.short	0x0108
        /*024a*/ 	.byte	0x0b
	.zero		1


	//   ....[13]....
        /*024c*/ 	.word	0x000028b0
        /*0250*/ 	.word	0x000000ff
        /*0254*/ 	.word	0x00060020
        /*0258*/ 	.short	0x0108
        /*025a*/ 	.byte	0x0b
	.zero		1


	//   ....[14]....
        /*025c*/ 	.word	0x00002900
        /*0260*/ 	.word	0x000000ff
        /*0264*/ 	.word	0x00060008
        /*0268*/ 	.short	0x0108
        /*026a*/ 	.byte	0x0b
	.zero		1


	//   ....[15]....
        /*026c*/ 	.word	0x00002910
        /*0270*/ 	.word	0x000000ff
        /*0274*/ 	.word	0x00060028
        /*0278*/ 	.short	0x0108
        /*027a*/ 	.byte	0x0b
	.zero		1


	//   ....[16]....
        /*027c*/ 	.word	0x00002960
        /*0280*/ 	.word	0x000000ff
        /*0284*/ 	.word	0x00060010
        /*0288*/ 	.short	0x0108
        /*028a*/ 	.byte	0x0b
	.zero		1


	//   ....[17]....
        /*028c*/ 	.word	0x00002970
        /*0290*/ 	.word	0x000000ff
        /*0294*/ 	.word	0x00060030
        /*0298*/ 	.short	0x0108
        /*029a*/ 	.byte	0x0b
	.zero		1


	//   ....[18]....
        /*029c*/ 	.word	0x000029c0
        /*02a0*/ 	.word	0x000000ff
        /*02a4*/ 	.word	0x00060018
        /*02a8*/ 	.short	0x0108
        /*02aa*/ 	.byte	0x0b
	.zero		1


	//   ....[19]....
        /*02ac*/ 	.word	0x000029d0
        /*02b0*/ 	.word	0x000000ff
        /*02b4*/ 	.word	0x00060038
        /*02b8*/ 	.short	0x0108
        /*02ba*/ 	.byte	0x0b
	.zero		1


	//   ....[20]....
        /*02bc*/ 	.word	0x00003880
        /*02c0*/ 	.word	0x000000ff
        /*02c4*/ 	.word	0x00060000
        /*02c8*/ 	.short	0x010a
        /*02ca*/ 	.byte	0x0b
	.zero		1


	//   ....[21]....
        /*02cc*/ 	.word	0x000038b0
        /*02d0*/ 	.word	0x000000ff
        /*02d4*/ 	.word	0x00060020
        /*02d8*/ 	.short	0x010a
        /*02da*/ 	.byte	0x0b
	.zero		1


	//   ....[22]....
        /*02dc*/ 	.word	0x000038e0
        /*02e0*/ 	.word	0x000000ff
        /*02e4*/ 	.word	0x00060000
        /*02e8*/ 	.short	0x010a
        /*02ea*/ 	.byte	0x2a
	.zero		1


	//   ....[23]....
        /*02ec*/ 	.word	0x00003910
        /*02f0*/ 	.word	0x000000ff
        /*02f4*/ 	.word	0x00060020
        /*02f8*/ 	.short	0x010a
        /*02fa*/ 	.byte	0x2a
	.zero		1


	//----- nvinfo : EIATTR_NUM_MBARRIERS
	.align		4
.L_48:
        /*02fc*/ 	.byte	0x03, 0x38
        /*02fe*/ 	.short	0x0008


	//----- nvinfo : EIATTR_EXIT_INSTR_OFFSETS
	.align		4
        /*0300*/ 	.byte	0x04, 0x1c
        /*0302*/ 	.short	(.L_50 - .L_49)


	//   ....[0]....
.L_49:
        /*0304*/ 	.word	0x00003870


	//----- nvinfo : EIATTR_REQNTID
	.align		4
.L_50:
        /*0308*/ 	.byte	0x04, 0x10
        /*030a*/ 	.short	(.L_52 - .L_51)
.L_51:
        /*030c*/ 	.word	0x00000080
        /*0310*/ 	.word	0x00000001
        /*0314*/ 	.word	0x00000001


	//----- nvinfo : EIATTR_CRS_STACK_SIZE
	.align		4
.L_52:
        /*0318*/ 	.byte	0x04, 0x1e
        /*031a*/ 	.short	(.L_54 - .L_53)
.L_53:
        /*031c*/ 	.word	0x00000000


	//----- nvinfo : EIATTR_CBANK_PARAM_SIZE
	.align		4
.L_54:
        /*0320*/ 	.byte	0x03, 0x19
        /*0322*/ 	.short	0x0050


	//----- nvinfo : EIATTR_PARAM_CBANK
	.align		4
        /*0324*/ 	.byte	0x04, 0x0a
        /*0326*/ 	.short	(.L_56 - .L_55)
	.align		4
.L_55:
        /*0328*/ 	.word	index@(.nv.constant0.gluon_tcgen05)
        /*032c*/ 	.short	0x0380
        /*032e*/ 	.short	0x0050


	//----- nvinfo : EIATTR_SW_WAR
	.align		4
.L_56:
        /*0330*/ 	.byte	0x04, 0x36
        /*0332*/ 	.short	(.L_58 - .L_57)
.L_57:
        /*0334*/ 	.word	0x00000008
.L_58:


//--------------------- .nv.compat                --------------------------
	.section	.nv.compat,"",@"SHT_CUDA_COMPAT_INFO"
	.align	4
        /*0000*/ 	.byte	0x02, 0x02, 0x02, 0x00, 0x02, 0x05, 0x05, 0x00, 0x02, 0x03, 0x03, 0x00, 0x02, 0x06, 0x01, 0x00


//--------------------- .nv.callgraph             --------------------------
	.section	.nv.callgraph,"",@"SHT_CUDA_CALLGRAPH"
	.align	4
	.sectionentsize	8
	.align		4
        /*0000*/ 	.word	0x00000000
	.align		4
        /*0004*/ 	.word	0xffffffff
	.align		4
        /*0008*/ 	.word	0x00000000
	.align		4
        /*000c*/ 	.word	0xfffffffe
	.align		4
        /*0010*/ 	.word	0x00000000
	.align		4
        /*0014*/ 	.word	0xfffffffd
	.align		4
        /*0018*/ 	.word	0x00000000
	.align		4
        /*001c*/ 	.word	0xfffffffc


//--------------------- .text.gluon_tcgen05       --------------------------
	.section	.text.gluon_tcgen05,"ax",@progbits
	.align	128
        .global         gluon_tcgen05
        .type           gluon_tcgen05,@function
        .size           gluon_tcgen05,(.L_x_85 - gluon_tcgen05)
        .other          gluon_tcgen05,@"STO_CUDA_ENTRY STV_DEFAULT"
gluon_tcgen05:
.text.gluon_tcgen05:
[----:B------:R-:W1:Y:S01]  /*0000*/  LDC R1, c[0x0][0x37c] ;  /* 0x0000df00ff017b82 */ /* 0x000e620000000800 */
[----:B------:R-:W2:Y:S02]  /*0010*/  S2R R0, SR_TID.X ;  /* 0x0000000000007919 */ /* 0x000ea40000002100 */
[----:B--2---:R-:W-:-:S13]  /*0020*/  ISETP.GE.U32.AND P2, PT, R0, 0x20, PT ;  /* 0x000000200000780c */ /* 0x004fda0003f46070 */
[----:B------:R-:W-:Y:S05]  /*0030*/  @P2 BRA `(.L_x_0) ;  /* 0x0000000000b82947 */ /* 0x000fea0003800000 */
[----:B------:R-:W2:Y:S01]  /*0040*/  S2UR UR6, SR_CgaCtaId ;  /* 0x00000000000679c3 */ /* 0x000ea20000008800 */
[----:B------:R-:W-:Y:S01]  /*0050*/  NOP ;  /* 0x0000000000007918 */ /* 0x000fe20000000000 */
[----:B------:R-:W-:Y:S02]  /*0060*/  UMOV UR4, 0x40 ;  /* 0x0000004000047882 */ /* 0x000fe40000000000 */
[----:B--2---:R-:W-:-:S09]  /*0070*/  ULEA UR4, UR6, UR4, 0x18 ;  /* 0x0000000406047291 */ /* 0x004fd2000f8ec0ff */
[----:B------:R-:W2:Y:S01]  /*0080*/  LDS.U8 R2, [UR4] ;  /* 0x00000004ff027984 */ /* 0x000ea20008000000 */
[----:B------:R-:W-:Y:S02]  /*0090*/  UMOV UR4, 0x400 ;  /* 0x0000040000047882 */ /* 0x000fe40000000000 */
[----:B------:R-:W-:Y:S01]  /*00a0*/  ULEA UR4, UR6, UR4, 0x18 ;  /* 0x0000000406047291 */ /* 0x000fe2000f8ec0ff */
[----:B--2---:R-:W-:-:S13]  /*00b0*/  ISETP.NE.AND P0, PT, R2, RZ, PT ;  /* 0x000000ff0200720c */ /* 0x004fda0003f05270 */
[----:B------:R-:W-:Y:S05]  /*00c0*/  @P0 BRA `(.L_x_1) ;  /* 0x00000000007c0947 */ /* 0x000fea0003800000 */
[----:B------:R-:W-:-:S13]  /*00d0*/  ELECT P0, URZ, PT ;  /* 0x0000000000ff782f */ /* 0x000fda0003800000 */
[----:B------:R-:W-:Y:S05]  /*00e0*/  @!P0 BRA `(.L_x_2) ;  /* 0x0000000000848947 */ /* 0x000fea0003800000 */
[----:B------:R-:W-:Y:S01]  /*00f0*/  UMOV UR5, 0x8 ;  /* 0x0000000800057882 */ /* 0x000fe20000000000 */
[----:B------:R-:W-:Y:S02]  /*0100*/  IMAD.MOV.U32 R5, RZ, RZ, 0x1 ;  /* 0x00000001ff057424 */ /* 0x000fe400078e00ff */
[----:B------:R-:W-:Y:S02]  /*0110*/  IMAD.MOV.U32 R3, RZ, RZ, 0xff ;  /* 0x000000ffff037424 */ /* 0x000fe400078e00ff */
[----:B------:R-:W-:Y:S04]  /*0120*/  DEPBAR.LE SB2, 0x36 ;  /* 0x0000ad800000791a */ /* 0x000fe80000000000 */
[----:B------:R-:W2:Y:S02]  /*0130*/  UTCATOMSWS.FIND_AND_SET.ALIGN UP0, UR5, UR5 ;  /* 0x00000005000575e3 */ /* 0x000ea40008000800 */
[----:B--2---:R-:W-:-:S04]  /*0140*/  PLOP3.LUT P0, PT, PT, PT, UP0, 0x80, 0x8 ;  /* 0x000000000008781c */ /* 0x004fc80003f0f008 */
[----:B------:R-:W-:-:S04]  /*0150*/  SEL R2, RZ, 0xffffffff, !P0 ;  /* 0xffffffffff027807 */ /* 0x000fc80004000000 */
[----:B------:R-:W-:Y:S01]  /*0160*/  ISETP.NE.AND P0, PT, R2, RZ, PT ;  /* 0x000000ff0200720c */ /* 0x000fe20003f05270 */
[----:B------:R-:W-:-:S12]  /*0170*/  IMAD.U32 R2, RZ, RZ, UR5 ;  /* 0x00000005ff027e24 */ /* 0x000fd8000f8e00ff */
[----:B------:R-:W-:Y:S05]  /*0180*/  @P0 BRA `(.L_x_3) ;  /* 0x0000000000240947 */ /* 0x000fea0003800000 */
.L_x_4:
[----:B------:R-:W-:Y:S05]  /*0190*/  NANOSLEEP 0x64 ;  /* 0x000000640000795d */ /* 0x000fea0003800000 */
[----:B------:R-:W-:-:S05]  /*01a0*/  UMOV UR5, 0x8 ;  /* 0x0000000800057882 */ /* 0x000fca0000000000 */
[----:B------:R-:W-:Y:S04]  /*01b0*/  DEPBAR.LE SB2, 0x36 ;  /* 0x0000ad800000791a */ /* 0x000fe80000000000 */
[----:B------:R-:W2:Y:S02]  /*01c0*/  UTCATOMSWS.FIND_AND_SET.ALIGN UP0, UR5, UR5 ;  /* 0x00000005000575e3 */ /* 0x000ea40008000800 */
[----:B--2---:R-:W-:-:S04]  /*01d0*/  PLOP3.LUT P0, PT, PT, PT, UP0, 0x80, 0x8 ;  /* 0x000000000008781c */ /* 0x004fc80003f0f008 */
[----:B------:R-:W-:-:S04]  /*01e0*/  SEL R2, RZ, 0xffffffff, !P0 ;  /* 0xffffffffff027807 */ /* 0x000fc80004000000 */
[----:B------:R-:W-:Y:S01]  /*01f0*/  ISETP.NE.AND P0, PT, R2, RZ, PT ;  /* 0x000000ff0200720c */ /* 0x000fe20003f05270 */
[----:B------:R-:W-:-:S12]  /*0200*/  IMAD.U32 R2, RZ, RZ, UR5 ;  /* 0x00000005ff027e24 */ /* 0x000fd8000f8e00ff */
[----:B------:R-:W-:Y:S05]  /*0210*/  @!P0 BRA `(.L_x_4) ;  /* 0xfffffffc00dc8947 */ /* 0x000fea000383ffff */
.L_x_3:
[C---:B------:R-:W-:Y:S01]  /*0220*/  VIADD R4, R2.reuse, 0x10 ;  /* 0x0000001002047836 */ /* 0x040fe20000000000 */
[----:B------:R-:W-:Y:S01]  /*0230*/  UMOV UR5, 0x50 ;  /* 0x0000005000057882 */ /* 0x000fe20000000000 */
[----:B------:R-:W-:Y:S01]  /*0240*/  SHF.L.U32 R3, R3, R2, RZ ;  /* 0x0000000203037219 */ /* 0x000fe200000006ff */
[----:B------:R-:W-:Y:S01]  /*0250*/  ULEA UR5, UR6, UR5, 0x18 ;  /* 0x0000000506057291 */ /* 0x000fe2000f8ec0ff */
[----:B------:R-:W-:Y:S01]  /*0260*/  IMAD.SHL.U32 R2, R2, 0x20, RZ ;  /* 0x0000002002027824 */ /* 0x000fe200078e00ff */
[----:B------:R-:W-:-:S04]  /*0270*/  SHF.L.U32 R4, R5, R4, RZ ;  /* 0x0000000405047219 */ /* 0x000fc800000006ff */
[----:B------:R-:W-:-:S05]  /*0280*/  LOP3.LUT R3, R4, R3, RZ, 0xfc, !PT ;  /* 0x0000000304037212 */ /* 0x000fca00078efcff */
[----:B------:R2:W-:Y:S04]  /*0290*/  ATOMS.OR RZ, [UR5], R3 ;  /* 0x00000003ffff798c */ /* 0x0005e8000b000005 */
[----:B------:R2:W-:Y:S01]  /*02a0*/  STS [UR4], R2 ;  /* 0x00000002ff007988 */ /* 0x0005e20008000804 */
[----:B------:R-:W-:Y:S05]  /*02b0*/  BRA `(.L_x_2) ;  /* 0x0000000000107947 */ /* 0x000fea0003800000 */
.L_x_1:
[----:B------:R-:W-:Y:S01]  /*02c0*/  IMAD.MOV.U32 R3, RZ, RZ, -0x1 ;  /* 0xffffffffff037424 */ /* 0x000fe200078e00ff */
[----:B------:R-:W-:-:S04]  /*02d0*/  MOV R2, 0x300 ;  /* 0x0000030000027802 */ /* 0x000fc80000000f00 */
[----:B------:R2:W-:Y:S03]  /*02e0*/  STS [UR4], R3 ;  /* 0x00000003ff007988 */ /* 0x0005e60008000804 */
[----:B-12---:R-:W-:Y:S05]  /*02f0*/  CALL.REL.NOINC `($__internal_1_$__cuda_sm10x_tcgen05_guardrail_trap_phase_invalid_during_alloc) ;  /* 0x00000034009c7944 */ /* 0x006fea0003c00000 */
.L_x_2:
[----:B------:R-:W-:Y:S05]  /*0300*/  WARPSYNC.ALL ;  /* 0x0000000000007948 */ /* 0x000fea0003800000 */
[----:B------:R-:W-:Y:S01]  /*0310*/  NOP ;  /* 0x0000000000007918 */ /* 0x000fe20000000000 */
.L_x_0:
[----:B------:R-:W3:Y:S08]  /*0320*/  S2UR UR4, SR_CgaCtaId ;  /* 0x00000000000479c3 */ /* 0x000ef00000008800 */
[----:B------:R-:W-:Y:S01]  /*0330*/  BAR.SYNC.DEFER_BLOCKING 0x0 ;  /* 0x0000000000007b1d */ /* 0x000fe20000010000 */
[----:B------:R-:W-:-:S05]  /*0340*/  LOP3.LUT R10, R0, 0x7f, RZ, 0xc0, !PT ;  /* 0x0000007f000a7812 */ /* 0x000fca00078ec0ff */
[----:B------:R-:W-:Y:S02]  /*0350*/  UMOV UR11, 0x400 ;  /* 0x00000400000b7882 */ /* 0x000fe40000000000 */
[----:B------:R-:W4:Y:S08]  /*0360*/  LDC R4, c[0x0][0x398] ;  /* 0x0000e600ff047b82 */ /* 0x000f300000000800 */
[----:B------:R-:W5:Y:S01]  /*0370*/  LDC R13, c[0x0][0x3a0] ;  /* 0x0000e800ff0d7b82 */ /* 0x000f620000000800 */
[----:B---3--:R-:W-:-:S07]  /*0380*/  ULEA UR11, UR4, UR11, 0x18 ;  /* 0x0000000b040b7291 */ /* 0x008fce000f8ec0ff */
[----:B------:R-:W3:Y:S02]  /*0390*/  S2UR UR7, SR_CTAID.Y ;  /* 0x00000000000779c3 */ /* 0x000ee40000002600 */
[----:B--2---:R-:W2:Y:S06]  /*03a0*/  LDS R3, [UR11] ;  /* 0x0000000bff037984 */ /* 0x004eac0008000800 */
[----:B------:R-:W-:Y:S06]  /*03b0*/  BAR.SYNC.DEFER_BLOCKING 0x0 ;  /* 0x0000000000007b1d */ /* 0x000fec0000010000 */
[----:B------:R-:W-:Y:S05]  /*03c0*/  @P2 BRA `(.L_x_5) ;  /* 0x0000000000182947 */ /* 0x000fea0003800000 */
[----:B------:R-:W-:Y:S01]  /*03d0*/  ELECT P0, URZ, PT ;  /* 0x0000000000ff782f */ /* 0x000fe20003800000 */
[----:B------:R-:W-:Y:S01]  /*03e0*/  IMAD.MOV.U32 R2, RZ, RZ, 0x1 ;  /* 0x00000001ff027424 */ /* 0x000fe200078e00ff */
[----:B------:R-:W-:Y:S01]  /*03f0*/  UMOV UR5, 0x40 ;  /* 0x0000004000057882 */ /* 0x000fe20000000000 */
[----:B------:R-:W-:Y:S01]  /*0400*/  UVIRTCOUNT.DEALLOC.SMPOOL 0x80 ;  /* 0x000000800000784c */ /* 0x000fe20000000000 */
[----:B------:R-:W-:-:S09]  /*0410*/  ULEA UR5, UR4, UR5, 0x18 ;  /* 0x0000000504057291 */ /* 0x000fd2000f8ec0ff */
[----:B------:R5:W-:Y:S03]  /*0420*/  @P0 STS.U8 [UR5], R2 ;  /* 0x00000002ff000988 */ /* 0x000be60008000005 */
.L_x_5:
[----:B------:R-:W5:Y:S01]  /*0430*/  S2UR UR4, SR_CTAID.Z ;  /* 0x00000000000479c3 */ /* 0x000f620000002700 */
[----:B------:R-:W4:Y:S01]  /*0440*/  LDCU UR5, c[0x0][0x370] ;  /* 0x00006e00ff0577ac */ /* 0x000f220008000800 */
[----:B------:R-:W-:Y:S01]  /*0450*/  ISETP.GE.U32.AND P0, PT, R10, 0x20, PT ;  /* 0x000000200a00780c */ /* 0x000fe20003f06070 */
[----:B----4-:R-:W-:Y:S01]  /*0460*/  VIADD R4, R4, 0xffffffff ;  /* 0xffffffff04047836 */ /* 0x010fe20000000000 */
[C---:B------:R-:W-:Y:S01]  /*0470*/  ISETP.NE.U32.AND P3, PT, R10.reuse, RZ, PT ;  /* 0x000000ff0a00720c */ /* 0x040fe20003f65070 */
[----:B------:R-:W5:Y:S01]  /*0480*/  LDCU UR6, c[0x0][0x374] ;  /* 0x00006e80ff0677ac */ /* 0x000f620008000800 */
[----:B------:R-:W-:Y:S01]  /*0490*/  LEA R11, R10, UR11, 0x2 ;  /* 0x0000000b0a0b7c11 */ /* 0x000fe2000f8e10ff */
[----:B-----5:R-:W-:Y:S01]  /*04a0*/  VIADD R12, R13, 0xffffffff ;  /* 0xffffffff0d0c7836 */ /* 0x020fe20000000000 */
[----:B------:R-:W4:Y:S01]  /*04b0*/  S2UR UR15, SR_CTAID.X ;  /* 0x00000000000f79c3 */ /* 0x000f220000002500 */
[----:B------:R-:W5:Y:S01]  /*04c0*/  LDCU.64 UR12, c[0x0][0x3c0] ;  /* 0x00007800ff0c77ac */ /* 0x000f620008000a00 */
[----:B--2---:R-:W-:Y:S01]  /*04d0*/  R2UR UR10, R3 ;  /* 0x00000000030a72ca */ /* 0x004fe200000e0000 */
[----:B------:R-:W-:Y:S04]  /*04e0*/  BSSY.RECONVERGENT B0, `(.L_x_6) ;  /* 0x0000011000007945 */ /* 0x000fe80003800200 */
[----:B------:R2:W-:Y:S01]  /*04f0*/  @!P0 STS [R11], RZ ;  /* 0x000000ff0b008388 */ /* 0x0005e20000000800 */
[----:B------:R-:W-:-:S03]  /*0500*/  NOP ;  /* 0x0000000000007918 */ /* 0x000fc60000000000 */
[----:B------:R2:W-:Y:S01]  /*0510*/  @!P3 STS [UR11+0x24], R4 ;  /* 0x00002404ff00b988 */ /* 0x0005e2000800080b */
[----:B---3--:R-:W-:-:S03]  /*0520*/  UIMAD UR4, UR4, UR6, UR7 ;  /* 0x00000006040472a4 */ /* 0x008fc6000f8e0207 */
[----:B------:R2:W-:Y:S01]  /*0530*/  @!P3 STS [UR11+0x20], R12 ;  /* 0x0000200cff00b988 */ /* 0x0005e2000800080b */
[----:B----4-:R-:W-:-:S04]  /*0540*/  UIMAD UR4, UR4, UR5, UR15 ;  /* 0x00000005040472a4 */ /* 0x010fc8000f8e020f */
[----:B------:R-:W-:-:S04]  /*0550*/  UIMAD UR4, UR4, 0x180, URZ ;  /* 0x00000180040478a4 */ /* 0x000fc8000f8e02ff */
[----:B-----5:R-:W-:-:S04]  /*0560*/  UIADD3 UR8, UP0, UPT, UR4, UR12, URZ ;  /* 0x0000000c04087290 */ /* 0x020fc8000ff1e0ff */
[----:B------:R-:W-:Y:S01]  /*0570*/  ULEA.HI.X.SX32 UR9, UR4, UR13, 0x1, UP0 ;  /* 0x0000000d04097291 */ /* 0x000fe200080f0eff */
[----:B--2---:R-:W-:Y:S11]  /*0580*/  @P3 BRA `(.L_x_7) ;  /* 0x0000000000183947 */ /* 0x004ff60003800000 */
[----:B------:R-:W2:Y:S01]  /*0590*/  LDS R2, [UR11+0x8] ;  /* 0x0000080bff027984 */ /* 0x000ea20008000800 */
[----:B------:R-:W3:Y:S01]  /*05a0*/  LDC.64 R6, c[0x0][0x380] ;  /* 0x0000e000ff067b82 */ /* 0x000ee20000000a00 */
[----:B------:R-:W-:Y:S02]  /*05b0*/  IMAD.MOV.U32 R3, RZ, RZ, 0x70 ;  /* 0x00000070ff037424 */ /* 0x000fe400078e00ff */
[----:B---3--:R3:W-:Y:S03]  /*05c0*/  STS.64 [UR11], R6 ;  /* 0x00000006ff007988 */ /* 0x0087e60008000a0b */
[----:B--2---:R-:W-:-:S05]  /*05d0*/  LOP3.LUT R2, R2, 0x10, R3, 0xd8, !PT ;  /* 0x0000001002027812 */ /* 0x004fca00078ed803 */
[----:B------:R3:W-:Y:S02]  /*05e0*/  STS [UR11+0x8], R2 ;  /* 0x00000802ff007988 */ /* 0x0007e4000800080b */
.L_x_7:
[----:B------:R-:W-:Y:S05]  /*05f0*/  BSYNC.RECONVERGENT B0 ;  /* 0x0000000000007941 */ /* 0x000fea0003800200 */
.L_x_6:
[----:B------:R-:W-:Y:S04]  /*0600*/  BSSY.RECONVERGENT B0, `(.L_x_8) ;  /* 0x000000a000007945 */ /* 0x000fe80003800200 */
[----:B------:R-:W-:Y:S05]  /*0610*/  @P3 BRA `(.L_x_9) ;  /* 0x0000000000203947 */ /* 0x000fea0003800000 */
[----:B---3--:R-:W2:Y:S01]  /*0620*/  LDS R2, [UR11+0x34] ;  /* 0x0000340bff027984 */ /* 0x008ea20008000800 */
[----:B------:R-:W-:Y:S02]  /*0630*/  IMAD.MOV.U32 R3, RZ, RZ, 0x3f000000 ;  /* 0x3f000000ff037424 */ /* 0x000fe400078e00ff */
[----:B------:R-:W-:Y:S01]  /*0640*/  @!P3 IMAD.MOV.U32 R5, RZ, RZ, 0x7f ;  /* 0x0000007fff05b424 */ /* 0x000fe200078e00ff */
[----:B------:R-:W3:Y:S02]  /*0650*/  @!P3 LDS R6, [UR11+0x38] ;  /* 0x0000380bff06b984 */ /* 0x000ee40008000800 */
[----:B--2---:R-:W-:Y:S02]  /*0660*/  LOP3.LUT R2, R2, 0xff000000, R3, 0xb8, !PT ;  /* 0xff00000002027812 */ /* 0x004fe400078eb803 */
[----:B---3--:R-:W-:-:S03]  /*0670*/  @!P3 LOP3.LUT R3, R6, 0xff, R5, 0xb8, !PT ;  /* 0x000000ff0603b812 */ /* 0x008fc600078eb805 */
[----:B------:R2:W-:Y:S04]  /*0680*/  STS [UR11+0x34], R2 ;  /* 0x00003402ff007988 */ /* 0x0005e8000800080b */
[----:B------:R2:W-:Y:S02]  /*0690*/  @!P3 STS [UR11+0x38], R3 ;  /* 0x00003803ff00b988 */ /* 0x0005e4000800080b */
.L_x_9:
[----:B------:R-:W-:Y:S05]  /*06a0*/  BSYNC.RECONVERGENT B0 ;  /* 0x0000000000007941 */ /* 0x000fea0003800200 */
.L_x_8:
[----:B------:R-:W-:Y:S04]  /*06b0*/  BSSY.RECONVERGENT B0, `(.L_x_10) ;  /* 0x000000e000007945 */ /* 0x000fe80003800200 */
[----:B------:R-:W-:Y:S05]  /*06c0*/  @P3 BRA `(.L_x_11) ;  /* 0x0000000000303947 */ /* 0x000fea0003800000 */
[----:B--2---:R-:W2:Y:S01]  /*06d0*/  LDS R3, [UR11+0x34] ;  /* 0x0000340bff037984 */ /* 0x004ea20008000800 */
[----:B------:R-:W4:Y:S03]  /*06e0*/  LDC.64 R8, c[0x0][0x3a8] ;  /* 0x0000ea00ff087b82 */ /* 0x000f260000000a00 */
[----:B---3--:R-:W3:Y:S01]  /*06f0*/  LDS R2, [UR11+0x1c] ;  /* 0x00001c0bff027984 */ /* 0x008ee20008000800 */
[C---:B----4-:R-:W-:Y:S01]  /*0700*/  SHF.L.U64.HI R6, R8.reuse, 0x1, R9 ;  /* 0x0000000108067819 */ /* 0x050fe20000010209 */
[----:B------:R-:W-:-:S03]  /*0710*/  IMAD.SHL.U32 R5, R8, 0x2, RZ ;  /* 0x0000000208057824 */ /* 0x000fc600078e00ff */
[--C-:B------:R-:W-:Y:S02]  /*0720*/  SHF.R.U32.HI R7, RZ, 0x4, R6.reuse ;  /* 0x00000004ff077819 */ /* 0x100fe40000011606 */
[----:B------:R-:W-:-:S05]  /*0730*/  SHF.R.U64 R5, R5, 0x4, R6 ;  /* 0x0000000405057819 */ /* 0x000fca0000001206 */
[----:B------:R4:W-:Y:S01]  /*0740*/  STS [UR11+0xc], R5 ;  /* 0x00000c05ff007988 */ /* 0x0009e2000800080b */
[----:B--2---:R-:W-:Y:S02]  /*0750*/  LOP3.LUT R3, R3, 0x7, RZ, 0xb8, !PT ;  /* 0x0000000703037812 */ /* 0x004fe400078eb8ff */
[----:B---3--:R-:W-:-:S03]  /*0760*/  LOP3.LUT R2, R2, 0xf, R7, 0xb8, !PT ;  /* 0x0000000f02027812 */ /* 0x008fc600078eb807 */
[----:B------:R4:W-:Y:S04]  /*0770*/  STS [UR11+0x34], R3 ;  /* 0x00003403ff007988 */ /* 0x0009e8000800080b */
[----:B------:R4:W-:Y:S02]  /*0780*/  STS [UR11+0x1c], R2 ;  /* 0x00001c02ff007988 */ /* 0x0009e4000800080b */
.L_x_11:
[----:B------:R-:W-:Y:S05]  /*0790*/  BSYNC.RECONVERGENT B0 ;  /* 0x0000000000007941 */ /* 0x000fea0003800200 */
.L_x_10:
[----:B------:R-:W-:Y:S04]  /*07a0*/  BSSY.RECONVERGENT B1, `(.L_x_12) ;  /* 0x000001a000017945 */ /* 0x000fe80003800200 */
[----:B------:R-:W-:Y:S04]  /*07b0*/  BSSY.RELIABLE B0, `(.L_x_13) ;  /* 0x0000015000007945 */ /* 0x000fe80003800100 */
[----:B------:R-:W-:Y:S05]  /*07c0*/  @P3 BRA `(.L_x_14) ;  /* 0x0000000000203947 */ /* 0x000fea0003800000 */
[----:B--234-:R-:W2:Y:S02]  /*07d0*/  LDS R2, [UR11+0x34] ;  /* 0x0000340bff027984 */ /* 0x01cea40008000800 */
[----:B--2---:R-:W-:-:S05]  /*07e0*/  LOP3.LUT R2, R2, 0x38, RZ, 0xb8, !PT ;  /* 0x0000003802027812 */ /* 0x004fca00078eb8ff */
[----:B------:R2:W-:Y:S01]  /*07f0*/  STS [UR11+0x34], R2 ;  /* 0x00003402ff007988 */ /* 0x0005e2000800080b */
[----:B------:R-:W-:Y:S05]  /*0800*/  @P3 BRA `(.L_x_15) ;  /* 0x0000000000203947 */ /* 0x000fea0003800000 */
[----:B--2---:R-:W2:Y:S01]  /*0810*/  LDS R2, [UR11+0x8] ;  /* 0x0000080bff027984 */ /* 0x004ea20008000800 */
[----:B------:R-:W-:-:S05]  /*0820*/  IMAD.MOV.U32 R3, RZ, RZ, 0x780 ;  /* 0x00000780ff037424 */ /* 0x000fca00078e00ff */
[----:B--2---:R-:W-:-:S05]  /*0830*/  LOP3.LUT R2, R2, 0x500, R3, 0xd8, !PT ;  /* 0x0000050002027812 */ /* 0x004fca00078ed803 */
[----:B------:R5:W-:Y:S02]  /*0840*/  STS [UR11+0x8], R2 ;  /* 0x00000802ff007988 */ /* 0x000be4000800080b */
.L_x_14:
[----:B------:R-:W-:Y:S05]  /*0850*/  @P3 BRA `(.L_x_16) ;  /* 0x0000000000283947 */ /* 0x000fea0003800000 */
[----:B--2345:R-:W2:Y:S02]  /*0860*/  LDS R2, [UR11+0x8] ;  /* 0x0000080bff027984 */ /* 0x03cea40008000800 */
[----:B--2---:R-:W-:-:S05]  /*0870*/  LOP3.LUT R2, R2, 0x1800, RZ, 0xb8, !PT ;  /* 0x0000180002027812 */ /* 0x004fca00078eb8ff */
[----:B------:R3:W-:Y:S02]  /*0880*/  STS [UR11+0x8], R2 ;  /* 0x00000802ff007988 */ /* 0x0007e4000800080b */
.L_x_15:
[----:B------:R-:W-:Y:S05]  /*0890*/  @P3 BREAK.RELIABLE B0 ;  /* 0x0000000000003942 */ /* 0x000fea0003800100 */
[----:B------:R-:W-:Y:S05]  /*08a0*/  @P3 BRA `(.L_x_17) ;  /* 0x0000000000243947 */ /* 0x000fea0003800000 */
[----:B------:R-:W4:Y:S01]  /*08b0*/  LDS R3, [UR11+0x8] ;  /* 0x0000080bff037984 */ /* 0x000f220008000800 */
[----:B--23--:R-:W-:-:S05]  /*08c0*/  IMAD.MOV.U32 R2, RZ, RZ, 0x6000 ;  /* 0x00006000ff027424 */ /* 0x00cfca00078e00ff */
[----:B----4-:R-:W-:-:S04]  /*08d0*/  LOP3.LUT R2, R3, 0x6000, R2, 0xd8, !PT ;  /* 0x0000600003027812 */ /* 0x010fc800078ed802 */
[----:B------:R-:W-:-:S05]  /*08e0*/  LOP3.LUT R2, R2, 0x400000, RZ, 0xb8, !PT ;  /* 0x0040000002027812 */ /* 0x000fca00078eb8ff */
[----:B------:R2:W-:Y:S02]  /*08f0*/  STS [UR11+0x8], R2 ;  /* 0x00000802ff007988 */ /* 0x0005e4000800080b */
.L_x_16:
[----:B------:R-:W-:Y:S05]  /*0900*/  BSYNC.RELIABLE B0 ;  /* 0x0000000000007941 */ /* 0x000fea0003800100 */
.L_x_13:
[----:B--2345:R-:W2:Y:S02]  /*0910*/  @!P3 LDS R2, [UR11+0x8] ;  /* 0x0000080bff02b984 */ /* 0x03cea40008000800 */
[----:B--2---:R-:W-:-:S05]  /*0920*/  @!P3 LOP3.LUT R2, R2, 0x8000, RZ, 0xb8, !PT ;  /* 0x000080000202b812 */ /* 0x004fca00078eb8ff */
[----:B------:R4:W-:Y:S02]  /*0930*/  @!P3 STS [UR11+0x8], R2 ;  /* 0x00000802ff00b988 */ /* 0x0009e4000800080b */
.L_x_17:
[----:B------:R-:W-:Y:S05]  /*0940*/  BSYNC.RECONVERGENT B1 ;  /* 0x0000000000017941 */ /* 0x000fea0003800200 */
.L_x_12:
[----:B------:R-:W-:Y:S05]  /*0950*/  WARPSYNC.ALL ;  /* 0x0000000000007948 */ /* 0x000fea0003800000 */
[----:B------:R-:W-:Y:S01]  /*0960*/  NOP ;  /* 0x0000000000007918 */ /* 0x000fe20000000000 */
[----:B------:R-:W-:Y:S05]  /*0970*/  @P0 BRA `(.L_x_18) ;  /* 0x0000000000300947 */ /* 0x000fea0003800000 */
[----:B--234-:R-:W2:Y:S01]  /*0980*/  S2R R2, SR_LANEID ;  /* 0x0000000000027919 */ /* 0x01cea20000000000 */
[----:B------:R-:W-:Y:S05]  /*0990*/  WARPSYNC.ALL ;  /* 0x0000000000007948 */ /* 0x000fea0003800000 */
[----:B------:R-:W-:Y:S01]  /*09a0*/  NOP ;  /* 0x0000000000007918 */ /* 0x000fe20000000000 */
[----:B--2---:R-:W-:-:S05]  /*09b0*/  IMAD.SHL.U32 R5, R2, 0x4, RZ ;  /* 0x0000000402057824 */ /* 0x004fca00078e00ff */
[----:B------:R-:W2:Y:S01]  /*09c0*/  LDS R7, [R5+UR11] ;  /* 0x0000000b05077984 */ /* 0x000ea20008000800 */
[----:B------:R-:W-:-:S05]  /*09d0*/  IADD3 R2, P1, PT, R5, UR8, RZ ;  /* 0x0000000805027c10 */ /* 0x000fca000ff3e0ff */
[----:B------:R-:W-:-:S05]  /*09e0*/  IMAD.X R3, RZ, RZ, UR9, P1 ;  /* 0x00000009ff037e24 */ /* 0x000fca00088e06ff */
[----:B--2---:R5:W2:Y:S01]  /*09f0*/  ATOMG.E.EXCH.STRONG.GPU PT, RZ, [R2], R7 ;  /* 0x0000000702ff73a8 */ /* 0x004aa200041ee100 */
[----:B------:R-:W-:-:S04]  /*0a00*/  DEPBAR {5,4,3,2,1,0} ;  /* 0x0000003f0000791a */ /* 0x000fc80000000000 */
[----:B------:R-:W3:Y:S02]  /*0a10*/  CCTL.E.C.LDCU.IV.DEEP [UR8] ;  /* 0x0000000008007540 */ /* 0x000ee40009c08000 */
[----:B---3--:R5:W-:Y:S01]  /*0a20*/  UTMACCTL.IV [UR8] ;  /* 0x00000000080079b9 */ /* 0x008be20008000000 */
[----:B------:R-:W-:Y:S01]  /*0a30*/  NOP ;  /* 0x0000000000007918 */ /* 0x000fe20000000000 */
.L_x_18:
[----:B------:R-:W-:Y:S05]  /*0a40*/  @P0 BRA `(.L_x_19) ;  /* 0x00000000000c0947 */ /* 0x000fea0003800000 */
[----:B------:R0:W-:Y:S01]  /*0a50*/  UTMACMDFLUSH ;  /* 0x00000000000079b7 */ /* 0x0001e20000000000 */
[----:B------:R-:W-:Y:S05]  /*0a60*/  @P0 BRA `(.L_x_19) ;  /* 0x0000000000040947 */ /* 0x000fea0003800000 */
[----:B------:R-:W-:-:S04]  /*0a70*/  DEPBAR.LE SB0, 0x0 ;  /* 0x000080000000791a */ /* 0x000fc80000000000 */
.L_x_19:
[----:B------:R-:W-:Y:S05]  /*0a80*/  WARPSYNC.ALL ;  /* 0x0000000000007948 */ /* 0x000fea0003800000 */
[----:B------:R-:W-:Y:S01]  /*0a90*/  NOP ;  /* 0x0000000000007918 */ /* 0x000fe20000000000 */
[----:B--2---:R-:W-:Y:S06]  /*0aa0*/  BAR.SYNC.DEFER_BLOCKING 0x0 ;  /* 0x0000000000007b1d */ /* 0x004fec0000010000 */
[----:B------:R-:W-:Y:S02]  /*0ab0*/  BSSY.RECONVERGENT B1, `(.L_x_20) ;  /* 0x000000b000017945 */ /* 0x000fe40003800200 */
[----:B------:R-:W-:Y:S06]  /*0ac0*/  BAR.SYNC.DEFER_BLOCKING 0x0 ;  /* 0x0000000000007b1d */ /* 0x000fec0000010000 */
[----:B------:R2:W-:Y:S01]  /*0ad0*/  @!P0 STS [R11], RZ ;  /* 0x000000ff0b008388 */ /* 0x0005e20000000800 */
[----:B------:R-:W-:Y:S01]  /*0ae0*/  NOP ;  /* 0x0000000000007918 */ /* 0x000fe20000000000 */
[----:B------:R-:W-:Y:S05]  /*0af0*/  @P3 BRA `(.L_x_21) ;  /* 0x0000000000183947 */ /* 0x000fea0003800000 */
[----:B---345:R-:W3:Y:S01]  /*0b00*/  LDS R2, [UR11+0x8] ;  /* 0x0000080bff027984 */ /* 0x038ee20008000800 */
[----:B------:R-:W4:Y:S01]  /*0b10*/  LDC.64 R6, c[0x0][0x388] ;  /* 0x0000e200ff067b82 */ /* 0x000f220000000a00 */
[----:B------:R-:W-:Y:S02]  /*0b20*/  IMAD.MOV.U32 R3, RZ, RZ, 0x70 ;  /* 0x00000070ff037424 */ /* 0x000fe400078e00ff */
[----:B----4-:R4:W-:Y:S03]  /*0b30*/  STS.64 [UR11], R6 ;  /* 0x00000006ff007988 */ /* 0x0109e60008000a0b */
[----:B---3--:R-:W-:-:S05]  /*0b40*/  LOP3.LUT R2, R2, 0x10, R3, 0xd8, !PT ;  /* 0x0000001002027812 */ /* 0x008fca00078ed803 */
[----:B------:R4:W-:Y:S02]  /*0b50*/  STS [UR11+0x8], R2 ;  /* 0x00000802ff007988 */ /* 0x0009e4000800080b */
.L_x_21:
[----:B-----5:R-:W-:Y:S05]  /*0b60*/  BSYNC.RECONVERGENT B1 ;  /* 0x0000000000017941 */ /* 0x020fea0003800200 */
.L_x_20:
[----:B------:R-:W-:Y:S04]  /*0b70*/  BSSY.RECONVERGENT B2, `(.L_x_22) ;  /* 0x000000f000027945 */ /* 0x000fe80003800200 */
[----:B------:R-:W-:Y:S04]  /*0b80*/  BSSY.RELIABLE B1, `(.L_x_23) ;  /* 0x000000c000017945 */ /* 0x000fe80003800100 */
[----:B------:R-:W-:Y:S05]  /*0b90*/  @P3 BRA `(.L_x_24) ;  /* 0x0000000000283947 */ /* 0x000fea0003800000 */
[----:B---34-:R-:W3:Y:S01]  /*0ba0*/  LDS R2, [UR11+0x34] ;  /* 0x0000340bff027984 */ /* 0x018ee20008000800 */
[----:B------:R-:W-:Y:S01]  /*0bb0*/  IMAD.MOV.U32 R3, RZ, RZ, 0x3f000000 ;  /* 0x3f000000ff037424 */ /* 0x000fe200078e00ff */
[----:B------:R-:W-:Y:S05]  /*0bc0*/  @P3 BREAK.RELIABLE B1 ;  /* 0x0000000000013942 */ /* 0x000fea0003800100 */
[----:B---3--:R-:W-:-:S05]  /*0bd0*/  LOP3.LUT R2, R2, 0xff000000, R3, 0xb8, !PT ;  /* 0xff00000002027812 */ /* 0x008fca00078eb803 */
[----:B------:R3:W-:Y:S01]  /*0be0*/  STS [UR11+0x34], R2 ;  /* 0x00003402ff007988 */ /* 0x0007e2000800080b */
[----:B------:R-:W-:Y:S05]  /*0bf0*/  @P3 BRA `(.L_x_25) ;  /* 0x0000000000183947 */ /* 0x000fea0003800000 */
[----:B---3--:R-:W3:Y:S01]  /*0c00*/  LDS R2, [UR11+0x38] ;  /* 0x0000380bff027984 */ /* 0x008ee20008000800 */
[----:B------:R-:W-:-:S05]  /*0c10*/  IMAD.MOV.U32 R3, RZ, RZ, 0xff ;  /* 0x000000ffff037424 */ /* 0x000fca00078e00ff */
[----:B---3--:R-:W-:-:S05]  /*0c20*/  LOP3.LUT R2, R2, 0xff, R3, 0xb8, !PT ;  /* 0x000000ff02027812 */ /* 0x008fca00078eb803 */
[----:B------:R5:W-:Y:S02]  /*0c30*/  STS [UR11+0x38], R2 ;  /* 0x00003802ff007988 */ /* 0x000be4000800080b */
.L_x_24:
[----:B------:R-:W-:Y:S05]  /*0c40*/  BSYNC.RELIABLE B1 ;  /* 0x0000000000017941 */ /* 0x000fea0003800100 */
.L_x_23:
[----:B------:R2:W-:Y:S02]  /*0c50*/  @!P3 STS [UR11+0x20], R12 ;  /* 0x0000200cff00b988 */ /* 0x0005e4000800080b */
.L_x_25:
[----:B------:R-:W-:Y:S05]  /*0c60*/  BSYNC.RECONVERGENT B2 ;  /* 0x0000000000027941 */ /* 0x000fea0003800200 */
.L_x_22:
[----:B------:R-:W-:Y:S05]  /*0c70*/  WARPSYNC.ALL ;  /* 0x0000000000007948 */ /* 0x000fea0003800000 */
[----:B------:R-:W-:Y:S01]  /*0c80*/  NOP ;  /* 0x0000000000007918 */ /* 0x000fe20000000000 */
[----:B------:R-:W2:Y:S01]  /*0c90*/  LDC R5, c[0x0][0x39c] ;  /* 0x0000e700ff057b82 */ /* 0x000ea20000000800 */
[----:B------:R-:W-:Y:S01]  /*0ca0*/  BSSY.RECONVERGENT B2, `(.L_x_26) ;  /* 0x0000010000027945 */ /* 0x000fe20003800200 */
[----:B--2---:R-:W-:-:S05]  /*0cb0*/  VIADD R5, R5, 0xffffffff ;  /* 0xffffffff05057836 */ /* 0x004fca0000000000 */
[----:B------:R2:W-:Y:S01]  /*0cc0*/  @!P3 STS [UR11+0x24], R5 ;  /* 0x00002405ff00b988 */ /* 0x0005e2000800080b */
[----:B------:R-:W-:Y:S05]  /*0cd0*/  @P3 BRA `(.L_x_27) ;  /* 0x0000000000303947 */ /* 0x000fea0003800000 */
[----:B------:R-:W2:Y:S01]  /*0ce0*/  LDS R3, [UR11+0x34] ;  /* 0x0000340bff037984 */ /* 0x000ea20008000800 */
[----:B----4-:R-:W4:Y:S03]  /*0cf0*/  LDC.64 R6, c[0x0][0x3b0] ;  /* 0x0000ec00ff067b82 */ /* 0x010f260000000a00 */
[----:B---3-5:R-:W3:Y:S01]  /*0d00*/  LDS R2, [UR11+0x1c] ;  /* 0x00001c0bff027984 */ /* 0x028ee20008000800 */
        /* <DEDUP_REMOVED lines=9> */
.L_x_27:
[----:B------:R-:W-:Y:S05]  /*0da0*/  BSYNC.RECONVERGENT B2 ;  /* 0x0000000000027941 */ /* 0x000fea0003800200 */
.L_x_26:
[----:B------:R-:W-:Y:S04]  /*0db0*/  BSSY.RECONVERGENT B3, `(.L_x_28) ;  /* 0x000001a000037945 */ /* 0x000fe80003800200 */
[----:B------:R-:W-:Y:S04]  /*0dc0*/  BSSY.RELIABLE B2, `(.L_x_29) ;  /* 0x0000015000027945 */ /* 0x000fe80003800100 */
[----:B------:R-:W-:Y:S05]  /*0dd0*/  @P3 BRA `(.L_x_30) ;  /* 0x0000000000203947 */ /* 0x000fea0003800000 */
[----:B---345:R-:W3:Y:S02]  /*0de0*/  LDS R2, [UR11+0x34] ;  /* 0x0000340bff027984 */ /* 0x038ee40008000800 */
[----:B---3--:R-:W-:-:S05]  /*0df0*/  LOP3.LUT R2, R2, 0x38, RZ, 0xb8, !PT ;  /* 0x0000003802027812 */ /* 0x008fca00078eb8ff */
[----:B------:R3:W-:Y:S01]  /*0e00*/  STS [UR11+0x34], R2 ;  /* 0x00003402ff007988 */ /* 0x0007e2000800080b */
[----:B------:R-:W-:Y:S05]  /*0e10*/  @P3 BRA `(.L_x_31) ;  /* 0x0000000000203947 */ /* 0x000fea0003800000 */
[----:B---3--:R-:W3:Y:S01]  /*0e20*/  LDS R2, [UR11+0x8] ;  /* 0x0000080bff027984 */ /* 0x008ee20008000800 */
[----:B------:R-:W-:-:S05]  /*0e30*/  IMAD.MOV.U32 R3, RZ, RZ, 0x780 ;  /* 0x00000780ff037424 */ /* 0x000fca00078e00ff */
[----:B---3--:R-:W-:-:S05]  /*0e40*/  LOP3.LUT R2, R2, 0x500, R3, 0xd8, !PT ;  /* 0x0000050002027812 */ /* 0x008fca00078ed803 */
[----:B------:R3:W-:Y:S02]  /*0e50*/  STS [UR11+0x8], R2 ;  /* 0x00000802ff007988 */ /* 0x0007e4000800080b */
.L_x_30:
[----:B------:R-:W-:Y:S05]  /*0e60*/  @P3 BRA `(.L_x_32) ;  /* 0x0000000000283947 */ /* 0x000fea0003800000 */
[----:B---345:R-:W3:Y:S02]  /*0e70*/  LDS R2, [UR11+0x8] ;  /* 0x0000080bff027984 */ /* 0x038ee40008000800 */
[----:B---3--:R-:W-:-:S05]  /*0e80*/  LOP3.LUT R2, R2, 0x1800, RZ, 0xb8, !PT ;  /* 0x0000180002027812 */ /* 0x008fca00078eb8ff */
[----:B------:R4:W-:Y:S02]  /*0e90*/  STS [UR11+0x8], R2 ;  /* 0x00000802ff007988 */ /* 0x0009e4000800080b */
.L_x_31:
[----:B------:R-:W-:Y:S05]  /*0ea0*/  @P3 BREAK.RELIABLE B2 ;  /* 0x0000000000023942 */ /* 0x000fea0003800100 */
[----:B------:R-:W-:Y:S05]  /*0eb0*/  @P3 BRA `(.L_x_33) ;  /* 0x0000000000243947 */ /* 0x000fea0003800000 */
[----:B---34-:R-:W3:Y:S01]  /*0ec0*/  LDS R2, [UR11+0x8] ;  /* 0x0000080bff027984 */ /* 0x018ee20008000800 */
[----:B------:R-:W-:-:S05]  /*0ed0*/  IMAD.MOV.U32 R3, RZ, RZ, 0x6000 ;  /* 0x00006000ff037424 */ /* 0x000fca00078e00ff */
[----:B---3--:R-:W-:-:S04]  /*0ee0*/  LOP3.LUT R2, R2, 0x6000, R3, 0xd8, !PT ;  /* 0x0000600002027812 */ /* 0x008fc800078ed803 */
[----:B------:R-:W-:-:S05]  /*0ef0*/  LOP3.LUT R2, R2, 0x400000, RZ, 0xb8, !PT ;  /* 0x0040000002027812 */ /* 0x000fca00078eb8ff */
[----:B------:R3:W-:Y:S02]  /*0f00*/  STS [UR11+0x8], R2 ;  /* 0x00000802ff007988 */ /* 0x0007e4000800080b */
.L_x_32:
[----:B------:R-:W-:Y:S05]  /*0f10*/  BSYNC.RELIABLE B2 ;  /* 0x0000000000027941 */ /* 0x000fea0003800100 */
.L_x_29:
[----:B---345:R-:W3:Y:S02]  /*0f20*/  @!P3 LDS R2, [UR11+0x8] ;  /* 0x0000080bff02b984 */ /* 0x038ee40008000800 */
[----:B---3--:R-:W-:-:S05]  /*0f30*/  @!P3 LOP3.LUT R2, R2, 0x8000, RZ, 0xb8, !PT ;  /* 0x000080000202b812 */ /* 0x008fca00078eb8ff */
[----:B------:R5:W-:Y:S02]  /*0f40*/  @!P3 STS [UR11+0x8], R2 ;  /* 0x00000802ff00b988 */ /* 0x000be4000800080b */
.L_x_33:
[----:B------:R-:W-:Y:S05]  /*0f50*/  BSYNC.RECONVERGENT B3 ;  /* 0x0000000000037941 */ /* 0x000fea0003800200 */
.L_x_28:
[----:B------:R-:W-:Y:S05]  /*0f60*/  WARPSYNC.ALL ;  /* 0x0000000000007948 */ /* 0x000fea0003800000 */
[----:B------:R-:W-:Y:S01]  /*0f70*/  NOP ;  /* 0x0000000000007918 */ /* 0x000fe20000000000 */
[----:B------:R-:W-:-:S04]  /*0f80*/  UIADD3 UR5, UPT, UPT, UR4, 0x80, URZ ;  /* 0x0000008004057890 */ /* 0x000fc8000fffe0ff */
[----:B------:R-:W-:-:S04]  /*0f90*/  UIADD3 UR32, UP0, UPT, UR5, UR12, URZ ;  /* 0x0000000c05207290 */ /* 0x000fc8000ff1e0ff */
[----:B------:R-:W-:Y:S01]  /*0fa0*/  ULEA.HI.X.SX32 UR33, UR5, UR13, 0x1, UP0 ;  /* 0x0000000d05217291 */ /* 0x000fe200080f0eff */
[----:B------:R-:W-:Y:S11]  /*0fb0*/  @P0 BRA `(.L_x_34) ;  /* 0x0000000000300947 */ /* 0x000ff60003800000 */
[----:B---345:R-:W3:Y:S01]  /*0fc0*/  S2R R2, SR_LANEID ;  /* 0x0000000000027919 */ /* 0x038ee20000000000 */
[----:B------:R-:W-:Y:S05]  /*0fd0*/  WARPSYNC.ALL ;  /* 0x0000000000007948 */ /* 0x000fea0003800000 */
[----:B------:R-:W-:Y:S01]  /*0fe0*/  NOP ;  /* 0x0000000000007918 */ /* 0x000fe20000000000 */
[----:B---3--:R-:W-:-:S05]  /*0ff0*/  IMAD.SHL.U32 R6, R2, 0x4, RZ ;  /* 0x0000000402067824 */ /* 0x008fca00078e00ff */
[----:B------:R-:W3:Y:S01]  /*1000*/  LDS R7, [R6+UR11] ;  /* 0x0000000b06077984 */ /* 0x000ee20008000800 */
[----:B------:R-:W-:-:S05]  /*1010*/  IADD3 R2, P1, PT, R6, UR32, RZ ;  /* 0x0000002006027c10 */ /* 0x000fca000ff3e0ff */
[----:B------:R-:W-:-:S05]  /*1020*/  IMAD.X R3, RZ, RZ, UR33, P1 ;  /* 0x00000021ff037e24 */ /* 0x000fca00088e06ff */
[----:B---3--:R3:W4:Y:S01]  /*1030*/  ATOMG.E.EXCH.STRONG.GPU PT, RZ, [R2], R7 ;  /* 0x0000000702ff73a8 */ /* 0x00872200041ee100 */
[----:B------:R-:W-:-:S04]  /*1040*/  DEPBAR {5,4,3,2,1,0} ;  /* 0x0000003f0000791a */ /* 0x000fc80000000000 */
[----:B------:R-:W5:Y:S02]  /*1050*/  CCTL.E.C.LDCU.IV.DEEP [UR32] ;  /* 0x0000000020007540 */ /* 0x000f640009c08000 */
[----:B-----5:R3:W-:Y:S01]  /*1060*/  UTMACCTL.IV [UR32] ;  /* 0x00000000200079b9 */ /* 0x0207e20008000000 */
[----:B------:R-:W-:Y:S01]  /*1070*/  NOP ;  /* 0x0000000000007918 */ /* 0x000fe20000000000 */
.L_x_34:
[----:B------:R-:W-:Y:S05]  /*1080*/  @P0 BRA `(.L_x_35) ;  /* 0x00000000000c0947 */ /* 0x000fea0003800000 */
[----:B------:R0:W-:Y:S01]  /*1090*/  UTMACMDFLUSH ;  /* 0x00000000000079b7 */ /* 0x0001e20000000000 */
[----:B------:R-:W-:Y:S05]  /*10a0*/  @P0 BRA `(.L_x_35) ;  /* 0x0000000000040947 */ /* 0x000fea0003800000 */
[----:B------:R-:W-:-:S04]  /*10b0*/  DEPBAR.LE SB0, 0x0 ;  /* 0x000080000000791a */ /* 0x000fc80000000000 */
.L_x_35:
[----:B------:R-:W-:Y:S05]  /*10c0*/  WARPSYNC.ALL ;  /* 0x0000000000007948 */ /* 0x000fea0003800000 */
[----:B------:R-:W-:Y:S01]  /*10d0*/  NOP ;  /* 0x0000000000007918 */ /* 0x000fe20000000000 */
[----:B----4-:R-:W-:Y:S06]  /*10e0*/  BAR.SYNC.DEFER_BLOCKING 0x0 ;  /* 0x0000000000007b1d */ /* 0x010fec0000010000 */
[----:B------:R-:W-:Y:S02]  /*10f0*/  BSSY.RECONVERGENT B3, `(.L_x_36) ;  /* 0x000000b000037945 */ /* 0x000fe40003800200 */
[----:B------:R-:W-:Y:S06]  /*1100*/  BAR.SYNC.DEFER_BLOCKING 0x0 ;  /* 0x0000000000007b1d */ /* 0x000fec0000010000 */
[----:B------:R4:W-:Y:S01]  /*1110*/  @!P0 STS [R11], RZ ;  /* 0x000000ff0b008388 */ /* 0x0009e20000000800 */
[----:B------:R-:W-:Y:S01]  /*1120*/  NOP ;  /* 0x0000000000007918 */ /* 0x000fe20000000000 */
[----:B------:R-:W-:Y:S05]  /*1130*/  @P3 BRA `(.L_x_37) ;  /* 0x0000000000183947 */ /* 0x000fea0003800000 */
[----:B---3-5:R-:W3:Y:S01]  /*1140*/  LDS R2, [UR11+0x8] ;  /* 0x0000080bff027984 */ /* 0x028ee20008000800 */
[----:B------:R-:W5:Y:S01]  /*1150*/  LDC.64 R6, c[0x0][0x390] ;  /* 0x0000e400ff067b82 */ /* 0x000f620000000a00 */
[----:B------:R-:W-:Y:S02]  /*1160*/  IMAD.MOV.U32 R3, RZ, RZ, 0x70 ;  /* 0x00000070ff037424 */ /* 0x000fe400078e00ff */
[----:B-----5:R5:W-:Y:S03]  /*1170*/  STS.64 [UR11], R6 ;  /* 0x00000006ff007988 */ /* 0x020be60008000a0b */
[----:B---3--:R-:W-:-:S05]  /*1180*/  LOP3.LUT R2, R2, 0x10, R3, 0xd8, !PT ;  /* 0x0000001002027812 */ /* 0x008fca00078ed803 */
[----:B------:R5:W-:Y:S02]  /*1190*/  STS [UR11+0x8], R2 ;  /* 0x00000802ff007988 */ /* 0x000be4000800080b */
.L_x_37:
[----:B---3--:R-:W-:Y:S05]  /*11a0*/  BSYNC.RECONVERGENT B3 ;  /* 0x0000000000037941 */ /* 0x008fea0003800200 */
.L_x_36:
[----:B------:R-:W-:Y:S04]  /*11b0*/  BSSY.RECONVERGENT B4, `(.L_x_38) ;  /* 0x0000011000047945 */ /* 0x000fe80003800200 */
[----:B------:R-:W-:Y:S04]  /*11c0*/  BSSY.RELIABLE B3, `(.L_x_39) ;  /* 0x000000e000037945 */ /* 0x000fe80003800100 */
[----:B------:R-:W-:Y:S05]  /*11d0*/  @P3 BRA `(.L_x_40) ;  /* 0x0000000000243947 */ /* 0x000fea0003800000 */
[----:B-----5:R-:W3:Y:S01]  /*11e0*/  LDS R2, [UR11+0x34] ;  /* 0x0000340bff027984 */ /* 0x020ee20008000800 */
[----:B------:R-:W-:-:S05]  /*11f0*/  IMAD.MOV.U32 R3, RZ, RZ, 0x3f000000 ;  /* 0x3f000000ff037424 */ /* 0x000fca00078e00ff */
[----:B---3--:R-:W-:-:S05]  /*1200*/  LOP3.LUT R2, R2, 0xff000000, R3, 0xb8, !PT ;  /* 0xff00000002027812 */ /* 0x008fca00078eb803 */
[----:B------:R3:W-:Y:S01]  /*1210*/  STS [UR11+0x34], R2 ;  /* 0x00003402ff007988 */ /* 0x0007e2000800080b */
[----:B------:R-:W-:Y:S05]  /*1220*/  @P3 BRA `(.L_x_41) ;  /* 0x00000000001c3947 */ /* 0x000fea0003800000 */
[----:B---3--:R-:W3:Y:S01]  /*1230*/  LDS R2, [UR11+0x38] ;  /* 0x0000380bff027984 */ /* 0x008ee20008000800 */
[----:B------:R-:W-:-:S05]  /*1240*/  IMAD.MOV.U32 R3, RZ, RZ, 0x7f ;  /* 0x0000007fff037424 */ /* 0x000fca00078e00ff */
[----:B---3--:R-:W-:-:S05]  /*1250*/  LOP3.LUT R2, R2, 0xff, R3, 0xb8, !PT ;  /* 0x000000ff02027812 */ /* 0x008fca00078eb803 */
[----:B------:R3:W-:Y:S02]  /*1260*/  STS [UR11+0x38], R2 ;  /* 0x00003802ff007988 */ /* 0x0007e4000800080b */
.L_x_40:
[----:B------:R-:W-:Y:S05]  /*1270*/  @P3 BREAK.RELIABLE B3 ;  /* 0x0000000000033942 */ /* 0x000fea0003800100 */
[----:B------:R-:W-:Y:S05]  /*1280*/  @P3 BRA `(.L_x_42) ;  /* 0x00000000000c3947 */ /* 0x000fea0003800000 */
[----:B------:R2:W-:Y:S02]  /*1290*/  STS [UR11+0x20], R5 ;  /* 0x00002005ff007988 */ /* 0x0005e4000800080b */
.L_x_41:
[----:B------:R-:W-:Y:S05]  /*12a0*/  BSYNC.RELIABLE B3 ;  /* 0x0000000000037941 */ /* 0x000fea0003800100 */
.L_x_39:
[----:B------:R2:W-:Y:S02]  /*12b0*/  @!P3 STS [UR11+0x24], R4 ;  /* 0x00002404ff00b988 */ /* 0x0005e4000800080b */
.L_x_42:
[----:B------:R-:W-:Y:S05]  /*12c0*/  BSYNC.RECONVERGENT B4 ;  /* 0x0000000000047941 */ /* 0x000fea0003800200 */
.L_x_38:
[----:B------:R-:W-:Y:S05]  /*12d0*/  WARPSYNC.ALL ;  /* 0x0000000000007948 */ /* 0x000fea0003800000 */
[----:B------:R-:W-:Y:S01]  /*12e0*/  NOP ;  /* 0x0000000000007918 */ /* 0x000fe20000000000 */
[----:B------:R-:W-:Y:S04]  /*12f0*/  BSSY.RECONVERGENT B4, `(.L_x_43) ;  /* 0x000000e000047945 */ /* 0x000fe80003800200 */
[----:B------:R-:W-:Y:S05]  /*1300*/  @P3 BRA `(.L_x_44) ;  /* 0x0000000000303947 */ /* 0x000fea0003800000 */
[----:B------:R-:W2:Y:S02]  /*1310*/  LDS R3, [UR11+0x34] ;  /* 0x0000340bff037984 */ /* 0x000ea40008000800 */
[----:B--2---:R-:W2:Y:S02]  /*1320*/  LDC.64 R4, c[0x0][0x3b8] ;  /* 0x0000ee00ff047b82 */ /* 0x004ea40000000a00 */
[----:B---3-5:R-:W3:Y:S01]  /*1330*/  LDS R2, [UR11+0x1c] ;  /* 0x00001c0bff027984 */ /* 0x028ee20008000800 */
[C---:B--2---:R-:W-:Y:S01]  /*1340*/  SHF.L.U64.HI R5, R4.reuse, 0x1, R5 ;  /* 0x0000000104057819 */ /* 0x044fe20000010205 */
[----:B------:R-:W-:-:S03]  /*1350*/  IMAD.SHL.U32 R4, R4, 0x2, RZ ;  /* 0x0000000204047824 */ /* 0x000fc600078e00ff */
[--C-:B------:R-:W-:Y:S02]  /*1360*/  SHF.R.U32.HI R7, RZ, 0x4, R5.reuse ;  /* 0x00000004ff077819 */ /* 0x100fe40000011605 */
[----:B------:R-:W-:-:S05]  /*1370*/  SHF.R.U64 R4, R4, 0x4, R5 ;  /* 0x0000000404047819 */ /* 0x000fca0000001205 */
[----:B------:R2:W-:Y:S01]  /*1380*/  STS [UR11+0xc], R4 ;  /* 0x00000c04ff007988 */ /* 0x0005e2000800080b */
[----:B------:R-:W-:Y:S02]  /*1390*/  LOP3.LUT R3, R3, 0x7, RZ, 0xb8, !PT ;  /* 0x0000000703037812 */ /* 0x000fe400078eb8ff */
[----:B---3--:R-:W-:-:S03]  /*13a0*/  LOP3.LUT R2, R2, 0xf, R7, 0xb8, !PT ;  /* 0x0000000f02027812 */ /* 0x008fc600078eb807 */
[----:B------:R2:W-:Y:S04]  /*13b0*/  STS [UR11+0x34], R3 ;  /* 0x00003403ff007988 */ /* 0x0005e8000800080b */
[----:B------:R2:W-:Y:S02]  /*13c0*/  STS [UR11+0x1c], R2 ;  /* 0x00001c02ff007988 */ /* 0x0005e4000800080b */
.L_x_44:
[----:B------:R-:W-:Y:S05]  /*13d0*/  BSYNC.RECONVERGENT B4 ;  /* 0x0000000000047941 */ /* 0x000fea0003800200 */
.L_x_43:
[----:B------:R-:W-:Y:S04]  /*13e0*/  BSSY.RECONVERGENT B5, `(.L_x_45) ;  /* 0x000001a000057945 */ /* 0x000fe80003800200 */
[----:B------:R-:W-:Y:S04]  /*13f0*/  BSSY.RELIABLE B4, `(.L_x_46) ;  /* 0x0000015000047945 */ /* 0x000fe80003800100 */
[----:B------:R-:W-:Y:S05]  /*1400*/  @P3 BRA `(.L_x_47) ;  /* 0x0000000000203947 */ /* 0x000fea0003800000 */
[----:B--23-5:R-:W2:Y:S02]  /*1410*/  LDS R2, [UR11+0x34] ;  /* 0x0000340bff027984 */ /* 0x02cea40008000800 */
[----:B--2---:R-:W-:-:S05]  /*1420*/  LOP3.LUT R2, R2, 0x38, RZ, 0xb8, !PT ;  /* 0x0000003802027812 */ /* 0x004fca00078eb8ff */
[----:B------:R2:W-:Y:S01]  /*1430*/  STS [UR11+0x34], R2 ;  /* 0x00003402ff007988 */ /* 0x0005e2000800080b */
[----:B------:R-:W-:Y:S05]  /*1440*/  @P3 BRA `(.L_x_48) ;  /* 0x0000000000203947 */ /* 0x000fea0003800000 */
[----:B--2---:R-:W2:Y:S01]  /*1450*/  LDS R2, [UR11+0x8] ;  /* 0x0000080bff027984 */ /* 0x004ea20008000800 */
[----:B------:R-:W-:-:S05]  /*1460*/  IMAD.MOV.U32 R3, RZ, RZ, 0x780 ;  /* 0x00000780ff037424 */ /* 0x000fca00078e00ff */
[----:B--2---:R-:W-:-:S05]  /*1470*/  LOP3.LUT R2, R2, 0x500, R3, 0xd8, !PT ;  /* 0x0000050002027812 */ /* 0x004fca00078ed803 */
[----:B------:R2:W-:Y:S02]  /*1480*/  STS [UR11+0x8], R2 ;  /* 0x00000802ff007988 */ /* 0x0005e4000800080b */
.L_x_47:
[----:B------:R-:W-:Y:S05]  /*1490*/  @P3 BRA `(.L_x_49) ;  /* 0x0000000000283947 */ /* 0x000fea0003800000 */
[----:B--23-5:R-:W2:Y:S02]  /*14a0*/  LDS R2, [UR11+0x8] ;  /* 0x0000080bff027984 */ /* 0x02cea40008000800 */
[----:B--2---:R-:W-:-:S05]  /*14b0*/  LOP3.LUT R2, R2, 0x1800, RZ, 0xb8, !PT ;  /* 0x0000180002027812 */ /* 0x004fca00078eb8ff */
[----:B------:R3:W-:Y:S02]  /*14c0*/  STS [UR11+0x8], R2 ;  /* 0x00000802ff007988 */ /* 0x0007e4000800080b */
.L_x_48:
[----:B------:R-:W-:Y:S05]  /*14d0*/  @P3 BREAK.RELIABLE B4 ;  /* 0x0000000000043942 */ /* 0x000fea0003800100 */
[----:B------:R-:W-:Y:S05]  /*14e0*/  @P3 BRA `(.L_x_50) ;  /* 0x0000000000243947 */ /* 0x000fea0003800000 */
[----:B--23--:R-:W2:Y:S01]  /*14f0*/  LDS R2, [UR11+0x8] ;  /* 0x0000080bff027984 */ /* 0x00cea20008000800 */
[----:B------:R-:W-:-:S05]  /*1500*/  IMAD.MOV.U32 R3, RZ, RZ, 0x6000 ;  /* 0x00006000ff037424 */ /* 0x000fca00078e00ff */
[----:B--2---:R-:W-:-:S04]  /*1510*/  LOP3.LUT R2, R2, 0x6000, R3, 0xd8, !PT ;  /* 0x0000600002027812 */ /* 0x004fc800078ed803 */
[----:B------:R-:W-:-:S05]  /*1520*/  LOP3.LUT R2, R2, 0x400000, RZ, 0xb8, !PT ;  /* 0x0040000002027812 */ /* 0x000fca00078eb8ff */
[----:B------:R2:W-:Y:S02]  /*1530*/  STS [UR11+0x8], R2 ;  /* 0x00000802ff007988 */ /* 0x0005e4000800080b */
.L_x_49:
[----:B------:R-:W-:Y:S05]  /*1540*/  BSYNC.RELIABLE B4 ;  /* 0x0000000000047941 */ /* 0x000fea0003800100 */
.L_x_46:
[----:B--23-5:R-:W2:Y:S02]  /*1550*/  @!P3 LDS R2, [UR11+0x8] ;  /* 0x0000080bff02b984 */ /* 0x02cea40008000800 */
[----:B--2---:R-:W-:-:S05]  /*1560*/  @!P3 LOP3.LUT R2, R2, 0x8000, RZ, 0xb8, !PT ;  /* 0x000080000202b812 */ /* 0x004fca00078eb8ff */
[----:B------:R5:W-:Y:S02]  /*1570*/  @!P3 STS [UR11+0x8], R2 ;  /* 0x00000802ff00b988 */ /* 0x000be4000800080b */
.L_x_50:
[----:B------:R-:W-:Y:S05]  /*1580*/  BSYNC.RECONVERGENT B5 ;  /* 0x0000000000057941 */ /* 0x000fea0003800200 */
.L_x_45:
[----:B------:R-:W-:Y:S05]  /*1590*/  WARPSYNC.ALL ;  /* 0x0000000000007948 */ /* 0x000fea0003800000 */
[----:B------:R-:W-:Y:S01]  /*15a0*/  NOP ;  /* 0x0000000000007918 */ /* 0x000fe20000000000 */
[----:B------:R-:W-:-:S04]  /*15b0*/  UIADD3 UR4, UPT, UPT, UR4, 0x100, URZ ;  /* 0x0000010004047890 */ /* 0x000fc8000fffe0ff */
[----:B------:R-:W-:-:S04]  /*15c0*/  UIADD3 UR12, UP0, UPT, UR4, UR12, URZ ;  /* 0x0000000c040c7290 */ /* 0x000fc8000ff1e0ff */
[----:B------:R-:W-:Y:S01]  /*15d0*/  ULEA.HI.X.SX32 UR13, UR4, UR13, 0x1, UP0 ;  /* 0x0000000d040d7291 */ /* 0x000fe200080f0eff */
[----:B------:R-:W-:Y:S11]  /*15e0*/  @P0 BRA `(.L_x_51) ;  /* 0x0000000000300947 */ /* 0x000ff60003800000 */
[----:B--23-5:R-:W2:Y:S01]  /*15f0*/  S2R R2, SR_LANEID ;  /* 0x0000000000027919 */ /* 0x02cea20000000000 */
[----:B------:R-:W-:Y:S05]  /*1600*/  WARPSYNC.ALL ;  /* 0x0000000000007948 */ /* 0x000fea0003800000 */
[----:B------:R-:W-:Y:S01]  /*1610*/  NOP ;  /* 0x0000000000007918 */ /* 0x000fe20000000000 */
[----:B--2---:R-:W-:-:S05]  /*1620*/  IMAD.SHL.U32 R4, R2, 0x4, RZ ;  /* 0x0000000402047824 */ /* 0x004fca00078e00ff */
[----:B------:R-:W2:Y:S01]  /*1630*/  LDS R5, [R4+UR11] ;  /* 0x0000000b04057984 */ /* 0x000ea20008000800 */
[----:B------:R-:W-:-:S05]  /*1640*/  IADD3 R2, P1, PT, R4, UR12, RZ ;  /* 0x0000000c04027c10 */ /* 0x000fca000ff3e0ff */
[----:B------:R-:W-:-:S05]  /*1650*/  IMAD.X R3, RZ, RZ, UR13, P1 ;  /* 0x0000000dff037e24 */ /* 0x000fca00088e06ff */
[----:B--2---:R2:W3:Y:S01]  /*1660*/  ATOMG.E.EXCH.STRONG.GPU PT, RZ, [R2], R5 ;  /* 0x0000000502ff73a8 */ /* 0x0044e200041ee100 */
[----:B------:R-:W-:-:S04]  /*1670*/  DEPBAR {5,4,3,2,1,0} ;  /* 0x0000003f0000791a */ /* 0x000fc80000000000 */
[----:B------:R-:W5:Y:S02]  /*1680*/  CCTL.E.C.LDCU.IV.DEEP [UR12] ;  /* 0x000000000c007540 */ /* 0x000f640009c08000 */
[----:B-----5:R2:W-:Y:S01]  /*1690*/  UTMACCTL.IV [UR12] ;  /* 0x000000000c0079b9 */ /* 0x0205e20008000000 */
[----:B------:R-:W-:Y:S01]  /*16a0*/  NOP ;  /* 0x0000000000007918 */ /* 0x000fe20000000000 */
.L_x_51:
[----:B------:R-:W-:Y:S05]  /*16b0*/  @P0 BRA `(.L_x_52) ;  /* 0x00000000000c0947 */ /* 0x000fea0003800000 */
[----:B------:R0:W-:Y:S01]  /*16c0*/  UTMACMDFLUSH ;  /* 0x00000000000079b7 */ /* 0x0001e20000000000 */
[----:B------:R-:W-:Y:S05]  /*16d0*/  @P0 BRA `(.L_x_52) ;  /* 0x0000000000040947 */ /* 0x000fea0003800000 */
[----:B------:R-:W-:-:S04]  /*16e0*/  DEPBAR.LE SB0, 0x0 ;  /* 0x000080000000791a */ /* 0x000fc80000000000 */
.L_x_52:
[----:B------:R-:W-:Y:S05]  /*16f0*/  WARPSYNC.ALL ;  /* 0x0000000000007948 */ /* 0x000fea0003800000 */
[----:B------:R-:W-:Y:S01]  /*1700*/  NOP ;  /* 0x0000000000007918 */ /* 0x000fe20000000000 */
[----:B---3--:R-:W-:Y:S01]  /*1710*/  BAR.SYNC.DEFER_BLOCKING 0x0 ;  /* 0x0000000000007b1d */ /* 0x008fe20000010000 */
[----:B--2--5:R-:W-:Y:S01]  /*1720*/  SHF.R.U32.HI R2, RZ, 0x5, R0 ;  /* 0x00000005ff027819 */ /* 0x024fe20000011600 */
[----:B------:R-:W-:-:S03]  /*1730*/  USHF.L.U32 UR7, UR7, 0x8, URZ ;  /* 0x0000000807077899 */ /* 0x000fc600080006ff */
[----:B------:R-:W-:Y:S01]  /*1740*/  R2UR UR14, R2 ;  /* 0x00000000020e72ca */ /* 0x000fe200000e0000 */
[----:B------:R-:W-:Y:S01]  /*1750*/  VOTEU.ALL UP0, P3 ;  /* 0x0000000000ff7886 */ /* 0x000fe20001800000 */
[----:B------:R-:W-:Y:S01]  /*1760*/  UMOV UR4, 0x1 ;  /* 0x0000000100047882 */ /* 0x000fe20000000000 */
[----:B------:R-:W-:Y:S01]  /*1770*/  VOTEU.ALL UP1, P3 ;  /* 0x0000000000ff7886 */ /* 0x000fe20001820000 */
[----:B------:R-:W-:Y:S02]  /*1780*/  BSSY.RECONVERGENT B5, `(.L_x_53) ;  /* 0x0000018000057945 */ /* 0x000fe40003800200 */
[----:B------:R-:W-:-:S04]  /*1790*/  @!UP0 UIADD3 UR16, UPT, UPT, -UR4, 0x100000, URZ ;  /* 0x0010000004108890 */ /* 0x000fc8000fffe1ff */
[----:B------:R-:W-:Y:S02]  /*17a0*/  @!UP0 USHF.L.U32 UR17, UR16, 0xb, URZ ;  /* 0x0000000b10118899 */ /* 0x000fe400080006ff */
[----:B------:R-:W-:Y:S02]  /*17b0*/  @!UP0 USHF.L.U32 UR16, UR16, 0x1, URZ ;  /* 0x0000000110108899 */ /* 0x000fe400080006ff */
[----:B------:R-:W-:-:S04]  /*17c0*/  @!UP0 UIADD3 UR4, UPT, UPT, -UR4, 0x100000, URZ ;  /* 0x0010000004048890 */ /* 0x000fc8000fffe1ff */
[----:B------:R-:W-:Y:S02]  /*17d0*/  @!UP0 USHF.L.U32 UR5, UR4, 0xb, URZ ;  /* 0x0000000b04058899 */ /* 0x000fe400080006ff */
[----:B------:R-:W-:Y:S01]  /*17e0*/  @!UP0 USHF.L.U32 UR4, UR4, 0x1, URZ ;  /* 0x0000000104048899 */ /* 0x000fe200080006ff */
[----:B------:R-:W-:Y:S01]  /*17f0*/  VOTEU.ALL UP0, P3 ;  /* 0x0000000000ff7886 */ /* 0x000fe20001800000 */
[----:B------:R-:W2:Y:S04]  /*1800*/  FENCE.VIEW.ASYNC.S ;  /* 0x00000000000073c6 */ /* 0x000ea80000000000 */
[----:B--2---:R2:W3:Y:S06]  /*1810*/  @!UP0 SYNCS.EXCH.64 URZ, [UR11+0x60000], UR16 ;  /* 0x060000100bff85b2 */ /* 0x0044ec0008000100 */
[----:B------:R2:W3:Y:S02]  /*1820*/  @!UP1 SYNCS.EXCH.64 URZ, [UR11+0x60020], UR4 ;  /* 0x060020040bff95b2 */ /* 0x0004e40008000100 */
[----:B---3--:R-:W-:Y:S06]  /*1830*/  BAR.SYNC.DEFER_BLOCKING 0x0 ;  /* 0x0000000000007b1d */ /* 0x008fec0000010000 */
[----:B------:R-:W-:Y:S05]  /*1840*/  @P3 BRA `(.L_x_54) ;  /* 0x00000000002c3947 */ /* 0x000fea0003800000 */
[----:B--2---:R-:W-:Y:S02]  /*1850*/  UMOV UR4, 0x1 ;  /* 0x0000000100047882 */ /* 0x004fe40000000000 */
[----:B------:R-:W-:-:S04]  /*1860*/  UIADD3 UR16, UPT, UPT, -UR4, 0x100000, URZ ;  /* 0x0010000004107890 */ /* 0x000fc8000fffe1ff */
[----:B------:R-:W-:Y:S02]  /*1870*/  USHF.L.U32 UR17, UR16, 0xb, URZ ;  /* 0x0000000b10117899 */ /* 0x000fe400080006ff */
[----:B------:R-:W-:Y:S02]  /*1880*/  USHF.L.U32 UR16, UR16, 0x1, URZ ;  /* 0x0000000110107899 */ /* 0x000fe400080006ff */
[----:B------:R-:W-:-:S04]  /*1890*/  UIADD3 UR4, UPT, UPT, -UR4, 0x100000, URZ ;  /* 0x0010000004047890 */ /* 0x000fc8000fffe1ff */
[----:B------:R-:W-:Y:S02]  /*18a0*/  USHF.L.U32 UR5, UR4, 0xb, URZ ;  /* 0x0000000b04057899 */ /* 0x000fe400080006ff */
[----:B------:R-:W-:Y:S01]  /*18b0*/  USHF.L.U32 UR4, UR4, 0x1, URZ ;  /* 0x0000000104047899 */ /* 0x000fe200080006ff */
[----:B------:R-:W2:Y:S03]  /*18c0*/  FENCE.VIEW.ASYNC.S ;  /* 0x00000000000073c6 */ /* 0x000ea60000000000 */
[----:B--2---:R3:W5:Y:S08]  /*18d0*/  SYNCS.EXCH.64 URZ, [UR11+0x60008], UR16 ;  /* 0x060008100bff75b2 */ /* 0x0047700008000100 */
[----:B------:R3:W2:Y:S02]  /*18e0*/  SYNCS.EXCH.64 URZ, [UR11+0x60028], UR4 ;  /* 0x060028040bff75b2 */ /* 0x0006a40008000100 */
[----:B---3--:R-:W-:Y:S01]  /*18f0*/  NOP ;  /* 0x0000000000007918 */ /* 0x008fe20000000000 */
.L_x_54:
[----:B--2---:R-:W-:Y:S05]  /*1900*/  BSYNC.RECONVERGENT B5 ;  /* 0x0000000000057941 */ /* 0x004fea0003800200 */
.L_x_53:
[----:B-----5:R-:W-:Y:S06]  /*1910*/  BAR.SYNC.DEFER_BLOCKING 0x0 ;  /* 0x0000000000007b1d */ /* 0x020fec0000010000 */
[----:B------:R-:W-:Y:S04]  /*1920*/  BSSY.RECONVERGENT B5, `(.L_x_55) ;  /* 0x000000d000057945 */ /* 0x000fe80003800200 */
[----:B------:R-:W-:Y:S05]  /*1930*/  @P3 BRA `(.L_x_56) ;  /* 0x00000000002c3947 */ /* 0x000fea0003800000 */
[----:B------:R-:W-:Y:S02]  /*1940*/  UMOV UR4, 0x1 ;  /* 0x0000000100047882 */ /* 0x000fe40000000000 */
[----:B------:R-:W-:-:S04]  /*1950*/  UIADD3 UR16, UPT, UPT, -UR4, 0x100000, URZ ;  /* 0x0010000004107890 */ /* 0x000fc8000fffe1ff */
[----:B------:R-:W-:Y:S02]  /*1960*/  USHF.L.U32 UR17, UR16, 0xb, URZ ;  /* 0x0000000b10117899 */ /* 0x000fe400080006ff */
[----:B------:R-:W-:Y:S02]  /*1970*/  USHF.L.U32 UR16, UR16, 0x1, URZ ;  /* 0x0000000110107899 */ /* 0x000fe400080006ff */
[----:B------:R-:W-:-:S04]  /*1980*/  UIADD3 UR4, UPT, UPT, -UR4, 0x100000, URZ ;  /* 0x0010000004047890 */ /* 0x000fc8000fffe1ff */
[----:B------:R-:W-:Y:S02]  /*1990*/  USHF.L.U32 UR5, UR4, 0xb, URZ ;  /* 0x0000000b04057899 */ /* 0x000fe400080006ff */
[----:B------:R-:W-:Y:S01]  /*19a0*/  USHF.L.U32 UR4, UR4, 0x1, URZ ;  /* 0x0000000104047899 */ /* 0x000fe200080006ff */
[----:B------:R-:W2:Y:S03]  /*19b0*/  FENCE.VIEW.ASYNC.S ;  /* 0x00000000000073c6 */ /* 0x000ea60000000000 */
[----:B--2---:R2:W3:Y:S08]  /*19c0*/  SYNCS.EXCH.64 URZ, [UR11+0x60010], UR16 ;  /* 0x060010100bff75b2 */ /* 0x0044f00008000100 */
[----:B------:R2:W5:Y:S01]  /*19d0*/  SYNCS.EXCH.64 URZ, [UR11+0x60030], UR4 ;  /* 0x060030040bff75b2 */ /* 0x0005620008000100 */
[----:B------:R-:W-:Y:S01]  /*19e0*/  NOP ;  /* 0x0000000000007918 */ /* 0x000fe20000000000 */
.L_x_56:
[----:B--2---:R-:W-:Y:S05]  /*19f0*/  BSYNC.RECONVERGENT B5 ;  /* 0x0000000000057941 */ /* 0x004fea0003800200 */
.L_x_55:
[----:B---3-5:R-:W-:Y:S01]  /*1a00*/  BAR.SYNC.DEFER_BLOCKING 0x0 ;  /* 0x0000000000007b1d */ /* 0x028fe20000010000 */
[----:B------:R-:W-:Y:S01]  /*1a10*/  UIADD3 UR6, UPT, UPT, UR11, 0x60020, URZ ;  /* 0x000600200b067890 */ /* 0x000fe2000fffe0ff */
[----:B------:R-:W-:Y:S01]  /*1a20*/  ISETP.GE.AND P0, PT, R13, 0x1, PT ;  /* 0x000000010d00780c */ /* 0x000fe20003f06270 */
[----:B------:R-:W-:-:S03]  /*1a30*/  USHF.L.U32 UR23, UR15, 0x7, URZ ;  /* 0x000000070f177899 */ /* 0x000fc600080006ff */
        /* <DEDUP_REMOVED lines=13> */
.L_x_58:
[----:B--2---:R-:W-:Y:S05]  /*1b10*/  BSYNC.RECONVERGENT B5 ;  /* 0x0000000000057941 */ /* 0x004fea0003800200 */
.L_x_57:
[----:B------:R-:W-:Y:S05]  /*1b20*/  @!P0 BRA `(.L_x_59) ;  /* 0x0000000c00508947 */ /* 0x000fea0003800000 */
[----:B---3-5:R-:W-:Y:S01]  /*1b30*/  BAR.SYNC.DEFER_BLOCKING 0x0 ;  /* 0x0000000000007b1d */ /* 0x028fe20000010000 */
[----:B------:R-:W-:Y:S01]  /*1b40*/  ELECT P1, URZ, PT ;  /* 0x0000000000ff782f */ /* 0x000fe20003820000 */
[----:B------:R-:W-:Y:S01]  /*1b50*/  @!P3 IMAD.MOV.U32 R2, RZ, RZ, 0x18000 ;  /* 0x00018000ff02b424 */ /* 0x000fe200078e00ff */
[----:B------:R-:W-:Y:S02]  /*1b60*/  ULOP3.LUT UR4, UR14, 0x1, URZ, 0xc0, !UPT ;  /* 0x000000010e047892 */ /* 0x000fe4000f8ec0ff */
[C---:B------:R-:W-:Y:S02]  /*1b70*/  ISETP.LT.U32.AND P1, PT, R10.reuse, 0x40, P1 ;  /* 0x000000400a00780c */ /* 0x040fe40000f21070 */
[----:B------:R-:W-:Y:S01]  /*1b80*/  ELECT P0, URZ, PT ;  /* 0x0000000000ff782f */ /* 0x000fe20003800000 */
[----:B------:R-:W-:Y:S02]  /*1b90*/  ULEA UR5, UR4, UR11, 0xe ;  /* 0x0000000b04057291 */ /* 0x000fe4000f8e70ff */
[----:B------:R-:W-:Y:S01]  /*1ba0*/  USHF.L.U32 UR22, UR4, 0x6, URZ ;  /* 0x0000000604167899 */ /* 0x000fe200080006ff */
[----:B------:R-:W-:Y:S01]  /*1bb0*/  ISETP.LT.U32.AND P0, PT, R10, 0x40, P0 ;  /* 0x000000400a00780c */ /* 0x000fe20000701070 */
[----:B------:R-:W-:Y:S01]  /*1bc0*/  ULEA UR16, UR4, UR5, 0xe ;  /* 0x0000000504107291 */ /* 0x000fe2000f8e70ff */
[----:B------:R-:W-:-:S04]  /*1bd0*/  UMOV UR19, UR7 ;  /* 0x0000000700137c82 */ /* 0x000fc80008000000 */
[----:B------:R-:W-:Y:S01]  /*1be0*/  UMOV UR18, UR22 ;  /* 0x0000001600127c82 */ /* 0x000fe20008000000 */
[----:B------:R-:W-:Y:S01]  /*1bf0*/  VOTEU.ANY UP0, P1 ;  /* 0x0000000000ff7886 */ /* 0x000fe20000800100 */
[----:B------:R-:W-:-:S04]  /*1c00*/  VOTEU.ANY UP2, P1 ;  /* 0x0000000000ff7886 */ /* 0x000fc80000840100 */
[----:B------:R-:W-:Y:S01]  /*1c10*/  @UP0 UIADD3 UR20, UPT, UPT, UR5, 0x40000, URZ ;  /* 0x0004000005140890 */ /* 0x000fe2000fffe0ff */
[----:B------:R2:W-:Y:S01]  /*1c20*/  @!P3 SYNCS.ARRIVE.TRANS64 RZ, [UR11+0x60000], R2 ;  /* 0x06000002ffffb9a7 */ /* 0x0005e2000800000b */
[----:B------:R-:W-:Y:S01]  /*1c30*/  @UP0 UIADD3 UR21, UPT, UPT, UR11, 0x60000, URZ ;  /* 0x000600000b150890 */ /* 0x000fe2000fffe0ff */
[----:B------:R-:W-:Y:S06]  /*1c40*/  BAR.SYNC.DEFER_BLOCKING 0x0 ;  /* 0x0000000000007b1d */ /* 0x000fec0000010000 */
[----:B------:R-:W-:Y:S01]  /*1c50*/  VOTEU.ANY UP1, P0 ;  /* 0x0000000000ff7886 */ /* 0x000fe20000020100 */
[----:B------:R-:W-:-:S04]  /*1c60*/  VOTEU.ANY UP0, P0 ;  /* 0x0000000000ff7886 */ /* 0x000fc80000000100 */
[----:B------:R-:W-:Y:S01]  /*1c70*/  @UP1 UIADD3 UR17, UPT, UPT, UR11, 0x60000, URZ ;  /* 0x000600000b111890 */ /* 0x000fe2000fffe0ff */
[----:B------:R2:W-:Y:S01]  /*1c80*/  @UP2 UTMALDG.2D [UR20], [UR8] ;  /* 0x00000014080025b4 */ /* 0x0005e20008008000 */
[----:B------:R3:W-:Y:S06]  /*1c90*/  MEMBAR.ALL.CTA ;  /* 0x0000000000007992 */ /* 0x0007ec0000008000 */
[----:B---3--:R-:W3:Y:S02]  /*1ca0*/  FENCE.VIEW.ASYNC.S ;  /* 0x00000000000073c6 */ /* 0x008ee40000000000 */
[----:B---3--:R-:W-:Y:S06]  /*1cb0*/  BAR.SYNC.DEFER_BLOCKING 0x0 ;  /* 0x0000000000007b1d */ /* 0x008fec0000010000 */
[----:B------:R2:W-:Y:S01]  /*1cc0*/  @UP0 UTMALDG.2D [UR16], [UR32] ;  /* 0x00000010200005b4 */ /* 0x0005e20008008000 */
[----:B------:R-:W-:Y:S01]  /*1cd0*/  UISETP.NE.U32.AND UP0, UPT, UR14, URZ, UPT ;  /* 0x000000ff0e00728c */ /* 0x000fe2000bf05070 */
[----:B------:R-:W-:Y:S06]  /*1ce0*/  BAR.SYNC.DEFER_BLOCKING 0x0 ;  /* 0x0000000000007b1d */ /* 0x000fec0000010000 */
[----:B------:R-:W3:Y:S02]  /*1cf0*/  SYNCS.PHASECHK.TRANS64.TRYWAIT P0, [UR11+0x60000], RZ ;  /* 0x060000ffff0075a7 */ /* 0x000ee4000800110b */
[----:B--23--:R-:W-:Y:S05]  /*1d00*/  @!P0 BRA `(.L_x_60) ;  /* 0x0000001800dc8947 */ /* 0x00cfea0003800000 */
.L_x_78:
[----:B------:R-:W-:Y:S05]  /*1d10*/  BRA.U UP0, `(.L_x_61) ;  /* 0x0000000100c87547 */ /* 0x000fea000b800000 */
[----:B------:R-:W-:Y:S02]  /*1d20*/  USHF.R.U32.HI UR16, URZ, 0x4, UR11 ;  /* 0x00000004ff107899 */ /* 0x000fe4000801160b */
[----:B------:R-:W-:Y:S02]  /*1d30*/  UIADD3 UR15, UPT, UPT, UR11, 0x40000, URZ ;  /* 0x000400000b0f7890 */ /* 0x000fe4000fffe0ff */
[----:B------:R-:W-:Y:S02]  /*1d40*/  USGXT.U32 UR16, UR16, 0xe ;  /* 0x0000000e1010789a */ /* 0x000fe40008000000 */
[----:B------:R-:W-:Y:S02]  /*1d50*/  USHF.R.U32.HI UR15, URZ, 0x4, UR15 ;  /* 0x00000004ff0f7899 */ /* 0x000fe4000801160f */
[----:B------:R-:W-:Y:S02]  /*1d60*/  UIADD3 UR48, UP0, UPT, UR16, 0x2, URZ ;  /* 0x0000000210307890 */ /* 0x000fe4000ff1e0ff */
[----:B------:R-:W-:Y:S01]  /*1d70*/  USGXT.U32 UR18, UR15, 0xe ;  /* 0x0000000e0f12789a */ /* 0x000fe20008000000 */
[----:B------:R-:W-:Y:S01]  /*1d80*/  UMOV UR5, URZ ;  /* 0x000000ff00057c82 */ /* 0x000fe20008000000 */
[----:B------:R-:W-:Y:S01]  /*1d90*/  UMOV UR4, URZ ;  /* 0x000000ff00047c82 */ /* 0x000fe20008000000 */
[----:B------:R-:W-:-:S02]  /*1da0*/  UIADD3.X UR49, UPT, UPT, UR5, 0x40004040, URZ, UP0, !UPT ;  /* 0x4000404005317890 */ /* 0x000fc400087fe4ff */
[----:B------:R-:W-:Y:S02]  /*1db0*/  UIADD3 UR50, UP0, UPT, UR18, 0x2, URZ ;  /* 0x0000000212327890 */ /* 0x000fe4000ff1e0ff */
[----:B------:R-:W-:Y:S02]  /*1dc0*/  UIADD3.64 UR24, UPT, UPT, UR48, 0x2, URZ ;  /* 0x0000000230187897 */ /* 0x000fe4000fffe0ff */
[----:B------:R-:W-:Y:S02]  /*1dd0*/  UIADD3.X UR51, UPT, UPT, UR4, 0x40004040, URZ, UP0, !UPT ;  /* 0x4000404004337890 */ /* 0x000fe400087fe4ff */
[----:B------:R-:W-:Y:S02]  /*1de0*/  UIADD3.64 UR28, UPT, UPT, UR48, 0x4, URZ ;  /* 0x00000004301c7897 */ /* 0x000fe4000fffe0ff */
[----:B------:R-:W-:Y:S02]  /*1df0*/  UIADD3.64 UR4, UPT, UPT, UR50, 0x2, URZ ;  /* 0x0000000232047897 */ /* 0x000fe4000fffe0ff */
[----:B------:R-:W-:-:S02]  /*1e00*/  UIADD3.64 UR26, UPT, UPT, UR50, 0x4, URZ ;  /* 0x00000004321a7897 */ /* 0x000fc4000fffe0ff */
[----:B------:R-:W-:Y:S02]  /*1e10*/  UIADD3.64 UR34, UPT, UPT, UR48, 0x7fe, URZ ;  /* 0x000007fe30227897 */ /* 0x000fe4000fffe0ff */
[----:B------:R-:W-:Y:S02]  /*1e20*/  UIADD3.64 UR30, UPT, UPT, UR50, 0x3fe, URZ ;  /* 0x000003fe321e7897 */ /* 0x000fe4000fffe0ff */
[----:B------:R-:W-:Y:S02]  /*1e30*/  UIADD3.64 UR38, UPT, UPT, UR48, 0x800, URZ ;  /* 0x0000080030267897 */ /* 0x000fe4000fffe0ff */
[----:B------:R-:W-:Y:S02]  /*1e40*/  UIADD3.64 UR36, UPT, UPT, UR50, 0x400, URZ ;  /* 0x0000040032247897 */ /* 0x000fe4000fffe0ff */
[----:B------:R-:W-:Y:S02]  /*1e50*/  UIADD3.64 UR42, UPT, UPT, UR48, 0x802, URZ ;  /* 0x00000802302a7897 */ /* 0x000fe4000fffe0ff */
[----:B------:R-:W-:Y:S01]  /*1e60*/  UIADD3.64 UR40, UPT, UPT, UR50, 0x402, URZ ;  /* 0x0000040232287897 */ /* 0x000fe2000fffe0ff */
[----:B------:R-:W-:Y:S01]  /*1e70*/  UMOV UR20, 0x0 ;  /* 0x0000000000147882 */ /* 0x000fe20000000000 */
[----:B------:R-:W-:Y:S01]  /*1e80*/  UMOV UR21, 0x8400490 ;  /* 0x0840049000157882 */ /* 0x000fe20000000000 */
[----:B------:R-:W-:Y:S01]  /*1e90*/  UIADD3.64 UR46, UPT, UPT, UR48, 0x804, URZ ;  /* 0x00000804302e7897 */ /* 0x000fe2000fffe0ff */
[----:B------:R-:W-:Y:S01]  /*1ea0*/  UMOV UR17, 0x40004040 ;  /* 0x4000404000117882 */ /* 0x000fe20000000000 */
[----:B------:R-:W-:Y:S01]  /*1eb0*/  UIADD3.64 UR44, UPT, UPT, UR50, 0x404, URZ ;  /* 0x00000404322c7897 */ /* 0x000fe2000fffe0ff */
[----:B------:R-:W-:Y:S01]  /*1ec0*/  UMOV UR19, 0x40004040 ;  /* 0x4000404000137882 */ /* 0x000fe20000000000 */
[----:B------:R-:W-:Y:S01]  /*1ed0*/  UMOV UR52, 0x0 ;  /* 0x0000000000347882 */ /* 0x000fe20000000000 */
[----:B------:R-:W-:Y:S01]  /*1ee0*/  UMOV UR53, 0x8400490 ;  /* 0x0840049000357882 */ /* 0x000fe20000000000 */
[----:B------:R-:W-:Y:S01]  /*1ef0*/  UMOV UR54, 0x0 ;  /* 0x0000000000367882 */ /* 0x000fe20000000000 */
[----:B------:R-:W-:Y:S01]  /*1f00*/  UMOV UR55, 0x8400490 ;  /* 0x0840049000377882 */ /* 0x000fe20000000000 */
[----:B------:R2:W-:Y:S01]  /*1f10*/  UTCHMMA gdesc[UR18], gdesc[UR16], tmem[UR10], tmem[UR20], idesc[UR21], !UPT ;  /* 0x00ff1410120075ea */ /* 0x0005e2000f80000a */
[----:B------:R-:W-:Y:S01]  /*1f20*/  UMOV UR56, 0x0 ;  /* 0x0000000000387882 */ /* 0x000fe20000000000 */
[----:B------:R-:W-:Y:S01]  /*1f30*/  UMOV UR57, 0x8400490 ;  /* 0x0840049000397882 */ /* 0x000fe20000000000 */
[----:B------:R2:W-:Y:S01]  /*1f40*/  UTCHMMA gdesc[UR50], gdesc[UR48], tmem[UR10], tmem[UR52], idesc[UR53], UPT ;  /* 0x00ff3430320075ea */ /* 0x0005e2000b80000a */
        /* <DEDUP_REMOVED lines=12> */
[----:B------:R2:W-:Y:S01]  /*2010*/  UTCHMMA gdesc[UR40], gdesc[UR42], tmem[UR10], tmem[UR62], idesc[UR63], UPT ;  /* 0x00ff3e2a280075ea */ /* 0x0005e2000b80000a */
[----:B------:R2:W-:Y:S01]  /*2020*/  UTCHMMA gdesc[UR44], gdesc[UR46], tmem[UR10], tmem[UR64], idesc[UR65], UPT ;  /* 0x00ff402e2c0075ea */ /* 0x0005e2000b80000a */
[----:B------:R-:W-:Y:S01]  /*2030*/  NOP ;  /* 0x0000000000007918 */ /* 0x000fe20000000000 */
.L_x_61:
[----:B------:R-:W-:Y:S01]  /*2040*/  ELECT P0, URZ, PT ;  /* 0x0000000000ff782f */ /* 0x000fe20003800000 */
[----:B--2---:R-:W-:Y:S01]  /*2050*/  UMOV UR4, UR6 ;  /* 0x0000000600047c82 */ /* 0x004fe20008000000 */
[----:B------:R-:W-:Y:S02]  /*2060*/  UMOV UR5, URZ ;  /* 0x000000ff00057c82 */ /* 0x000fe40008000000 */
[----:B------:R-:W-:-:S13]  /*2070*/  ISETP.LT.U32.AND P0, PT, R10, 0x20, P0 ;  /* 0x000000200a00780c */ /* 0x000fda0000701070 */
[----:B------:R-:W-:Y:S01]  /*2080*/  VOTEU.ANY UP0, P0 ;  /* 0x0000000000ff7886 */ /* 0x000fe20000000100 */
[----:B------:R-:W-:Y:S01]  /*2090*/  VOTEU.ANY UP1, P0 ;  /* 0x0000000000ff7886 */ /* 0x000fe20000020100 */
[----:B------:R-:W-:-:S03]  /*20a0*/  ISETP.GE.U32.AND P0, PT, R13, 0x81, PT ;  /* 0x000000810d00780c */ /* 0x000fc60003f06070 */
[----:B------:R-:W-:Y:S02]  /*20b0*/  @UP0 UMOV UR4, UR4 ;  /* 0x0000000400040c82 */ /* 0x000fe40008000000 */
[----:B------:R2:W-:Y:S01]  /*20c0*/  @UP1 UTCBAR [UR4], URZ ;  /* 0x000000ff040013e9 */ /* 0x0005e200080000ff */
[----:B------:R-:W-:Y:S06]  /*20d0*/  BAR.SYNC.DEFER_BLOCKING 0x0 ;  /* 0x0000000000007b1d */ /* 0x000fec0000010000 */
[----:B------:R-:W3:Y:S02]  /*20e0*/  SYNCS.PHASECHK.TRANS64.TRYWAIT P1, [UR11+0x60020], RZ ;  /* 0x060020ffff0075a7 */ /* 0x000ee4000802110b */
[----:B--23--:R-:W-:Y:S05]  /*20f0*/  @!P1 BRA `(.L_x_62) ;  /* 0x0000001400ec9947 */ /* 0x00cfea0003800000 */
.L_x_79:
[----:B------:R-:W-:Y:S01]  /*2100*/  IMAD.MOV.U32 R2, RZ, RZ, RZ ;  /* 0x000000ffff027224 */ /* 0x000fe200078e00ff */
[----:B------:R-:W-:Y:S06]  /*2110*/  @!P0 BRA `(.L_x_59) ;  /* 0x0000000400d48947 */ /* 0x000fec0003800000 */
[----:B------:R-:W2:Y:S01]  /*2120*/  LDCU UR34, c[0x0][0x3a0] ;  /* 0x00007400ff2277ac */ /* 0x000ea20008000800 */
[----:B------:R-:W-:Y:S01]  /*2130*/  UMOV UR35, 0x80 ;  /* 0x0000008000237882 */ /* 0x000fe20000000000 */
[----:B------:R-:W-:-:S05]  /*2140*/  UMOV UR15, 0x1 ;  /* 0x00000001000f7882 */ /* 0x000fca0000000000 */
.L_x_66:
[----:B------:R-:W-:Y:S01]  /*2150*/  BAR.SYNC.DEFER_BLOCKING 0x0 ;  /* 0x0000000000007b1d */ /* 0x000fe20000010000 */
[----:B------:R-:W-:Y:S01]  /*2160*/  ULEA UR42, UR15, UR11, 0x3 ;  /* 0x0000000b0f2a7291 */ /* 0x000fe2000f8e18ff */
[----:B------:R-:W-:Y:S01]  /*2170*/  @!P3 IMAD.MOV.U32 R3, RZ, RZ, 0x18000 ;  /* 0x00018000ff03b424 */ /* 0x000fe200078e00ff */
[----:B------:R-:W-:Y:S01]  /*2180*/  ELECT P1, URZ, PT ;  /* 0x0000000000ff782f */ /* 0x000fe20003820000 */
[----:B------:R-:W-:-:S03]  /*2190*/  ULEA UR4, UR15, UR11, 0xf ;  /* 0x0000000b0f047291 */ /* 0x000fc6000f8e78ff */
[----:B------:R-:W-:Y:S01]  /*21a0*/  ISETP.LT.U32.AND P1, PT, R10, 0x40, P1 ;  /* 0x000000400a00780c */ /* 0x000fe20000f21070 */
[----:B------:R-:W-:Y:S02]  /*21b0*/  ULOP3.LUT UR5, UR14, 0x1, URZ, 0xc0, !UPT ;  /* 0x000000010e057892 */ /* 0x000fe4000f8ec0ff */
[----:B------:R-:W-:Y:S02]  /*21c0*/  UIADD3 UR16, UPT, UPT, UR4, 0x40000, URZ ;  /* 0x0004000004107890 */ /* 0x000fe4000fffe0ff */
[----:B------:R-:W-:Y:S02]  /*21d0*/  ULEA UR22, UR5, UR35, 0x6 ;  /* 0x0000002305167291 */ /* 0x000fe4000f8e30ff */
[----:B------:R-:W-:Y:S01]  /*21e0*/  ULEA UR20, UR5, UR16, 0xe ;  /* 0x0000001005147291 */ /* 0x000fe2000f8e70ff */
[----:B------:R-:W-:Y:S01]  /*21f0*/  ELECT P0, URZ, PT ;  /* 0x0000000000ff782f */ /* 0x000fe20003800000 */
[----:B------:R-:W-:-:S04]  /*2200*/  ULEA UR17, UR15, UR11, 0x10 ;  /* 0x0000000b0f117291 */ /* 0x000fc8000f8e80ff */
[----:B------:R-:W-:Y:S01]  /*2210*/  VOTEU.ANY UP0, P1 ;  /* 0x0000000000ff7886 */ /* 0x000fe20000800100 */
[----:B------:R-:W-:Y:S01]  /*2220*/  ISETP.LT.U32.AND P0, PT, R10, 0x40, P0 ;  /* 0x000000400a00780c */ /* 0x000fe20000701070 */
[----:B------:R-:W-:Y:S01]  /*2230*/  ULEA UR4, UR5, UR17, 0xf ;  /* 0x0000001105047291 */ /* 0x000fe2000f8e78ff */
[----:B------:R3:W-:Y:S02]  /*2240*/  @!P3 SYNCS.ARRIVE.TRANS64 RZ, [UR42+0x60000], R3 ;  /* 0x06000003ffffb9a7 */ /* 0x0007e4000800002a */
[----:B------:R-:W-:Y:S01]  /*2250*/  @UP0 UIADD3 UR21, UPT, UPT, UR42, 0x60000, URZ ;  /* 0x000600002a150890 */ /* 0x000fe2000fffe0ff */
[----:B------:R-:W-:Y:S01]  /*2260*/  VOTEU.ANY UP0, P1 ;  /* 0x0000000000ff7886 */ /* 0x000fe20000800100 */
[----:B------:R-:W-:Y:S01]  /*2270*/  BAR.SYNC.DEFER_BLOCKING 0x0 ;  /* 0x0000000000007b1d */ /* 0x000fe20000010000 */
[----:B---3--:R-:W-:-:S06]  /*2280*/  IMAD.U32 R3, R2, -0x80000000, RZ ;  /* 0x8000000002037824 */ /* 0x008fcc00078e00ff */
[----:B------:R-:W-:Y:S01]  /*2290*/  VOTEU.ANY UP1, P0 ;  /* 0x0000000000ff7886 */ /* 0x000fe20000020100 */
[----:B------:R-:W-:-:S04]  /*22a0*/  UMOV UR6, UR22 ;  /* 0x0000001600067c82 */ /* 0x000fc80008000000 */
[----:B------:R-:W-:Y:S01]  /*22b0*/  @UP1 UIADD3 UR5, UPT, UPT, UR42, 0x60000, URZ ;  /* 0x000600002a051890 */ /* 0x000fe2000fffe0ff */
[----:B------:R-:W-:Y:S01]  /*22c0*/  VOTEU.ANY UP1, P0 ;  /* 0x0000000000ff7886 */ /* 0x000fe20000020100 */
[----:B------:R3:W-:Y:S01]  /*22d0*/  @UP0 UTMALDG.2D [UR20], [UR8] ;  /* 0x00000014080005b4 */ /* 0x0007e20008008000 */
[----:B------:R-:W-:Y:S01]  /*22e0*/  UISETP.NE.U32.AND UP0, UPT, UR14, URZ, UPT ;  /* 0x000000ff0e00728c */ /* 0x000fe2000bf05070 */
[----:B------:R5:W-:Y:S06]  /*22f0*/  MEMBAR.ALL.CTA ;  /* 0x0000000000007992 */ /* 0x000bec0000008000 */
[----:B-----5:R-:W5:Y:S02]  /*2300*/  FENCE.VIEW.ASYNC.S ;  /* 0x00000000000073c6 */ /* 0x020f640000000000 */
[----:B-----5:R-:W-:Y:S06]  /*2310*/  BAR.SYNC.DEFER_BLOCKING 0x0 ;  /* 0x0000000000007b1d */ /* 0x020fec0000010000 */
[----:B------:R3:W-:Y:S02]  /*2320*/  @UP1 UTMALDG.2D [UR4], [UR32] ;  /* 0x00000004200015b4 */ /* 0x0007e40008008000 */
[----:B------:R-:W-:Y:S06]  /*2330*/  BAR.SYNC.DEFER_BLOCKING 0x0 ;  /* 0x0000000000007b1d */ /* 0x000fec0000010000 */
[----:B------:R-:W5:Y:S02]  /*2340*/  SYNCS.PHASECHK.TRANS64.TRYWAIT P0, [UR42+0x60000], R3 ;  /* 0x06000003ff0075a7 */ /* 0x000f64000800112a */
[----:B---3-5:R-:W-:Y:S05]  /*2350*/  @!P0 BRA `(.L_x_63) ;  /* 0x0000001400608947 */ /* 0x028fea0003800000 */
.L_x_80:
[----:B------:R-:W-:Y:S05]  /*2360*/  BRA.U UP0, `(.L_x_64) ;  /* 0x0000000100f47547 */ /* 0x000fea000b800000 */
[----:B------:R-:W-:Y:S02]  /*2370*/  USHF.R.U32.HI UR20, URZ, 0x4, UR16 ;  /* 0x00000004ff147899 */ /* 0x000fe40008011610 */
[----:B------:R-:W-:Y:S02]  /*2380*/  USHF.R.U32.HI UR24, URZ, 0x4, UR17 ;  /* 0x00000004ff187899 */ /* 0x000fe40008011611 */
[----:B------:R-:W-:Y:S02]  /*2390*/  USGXT.U32 UR20, UR20, 0xe ;  /* 0x0000000e1414789a */ /* 0x000fe40008000000 */
[----:B------:R-:W-:Y:S02]  /*23a0*/  USGXT.U32 UR24, UR24, 0xe ;  /* 0x0000000e1818789a */ /* 0x000fe40008000000 */
[----:B------:R-:W-:Y:S02]  /*23b0*/  UIADD3 UR28, UP0, UPT, UR20, 0x2, URZ ;  /* 0x00000002141c7890 */ /* 0x000fe4000ff1e0ff */
[----:B------:R-:W-:Y:S01]  /*23c0*/  UIADD3 UR26, UP1, UPT, UR24, 0x2, URZ ;  /* 0x00000002181a7890 */ /* 0x000fe2000ff3e0ff */
[----:B------:R-:W-:Y:S01]  /*23d0*/  UMOV UR4, URZ ;  /* 0x000000ff00047c82 */ /* 0x000fe20008000000 */
[----:B------:R-:W-:Y:S01]  /*23e0*/  UMOV UR5, URZ ;  /* 0x000000ff00057c82 */ /* 0x000fe20008000000 */
[----:B------:R-:W-:-:S02]  /*23f0*/  UIADD3.X UR29, UPT, UPT, UR4, 0x40004040, URZ, UP0, !UPT ;  /* 0x40004040041d7890 */ /* 0x000fc400087fe4ff */
[----:B------:R-:W-:Y:S02]  /*2400*/  UIADD3 UR44, UP3, UPT, UR28, 0x2, URZ ;  /* 0x000000021c2c7890 */ /* 0x000fe4000ff7e0ff */
[----:B------:R-:W-:Y:S02]  /*2410*/  UIADD3.X UR27, UPT, UPT, UR5, 0x40004040, URZ, UP1, !UPT ;  /* 0x40004040051b7890 */ /* 0x000fe40008ffe4ff */
[----:B------:R-:W-:Y:S02]  /*2420*/  UIADD3 UR46, UP2, UPT, UR26, 0x2, URZ ;  /* 0x000000021a2e7890 */ /* 0x000fe4000ff5e0ff */
[----:B------:R-:W-:Y:S02]  /*2430*/  UIADD3 UR48, UP6, UPT, UR28, 0x4, URZ ;  /* 0x000000041c307890 */ /* 0x000fe4000ffde0ff */
[----:B------:R-:W-:Y:S02]  /*2440*/  UIADD3 UR50, UP5, UPT, UR26, 0x4, URZ ;  /* 0x000000041a327890 */ /* 0x000fe4000ffbe0ff */
[----:B------:R-:W-:-:S02]  /*2450*/  UIADD3 UR52, UP1, UPT, UR28, 0x3fe, URZ ;  /* 0x000003fe1c347890 */ /* 0x000fc4000ff3e0ff */
[----:B------:R-:W-:Y:S02]  /*2460*/  UIADD3 UR54, UP0, UPT, UR26, 0x7fe, URZ ;  /* 0x000007fe1a367890 */ /* 0x000fe4000ff1e0ff */
[----:B------:R-:W-:Y:S02]  /*2470*/  UIADD3.X UR45, UPT, UPT, UR29, URZ, URZ, UP3, !UPT ;  /* 0x000000ff1d2d7290 */ /* 0x000fe40009ffe4ff */
[----:B------:R-:W-:Y:S02]  /*2480*/  UIADD3 UR56, UP4, UPT, UR28, 0x400, URZ ;  /* 0x000004001c387890 */ /* 0x000fe4000ff9e0ff */
[----:B------:R-:W-:Y:S02]  /*2490*/  UIADD3 UR58, UP3, UPT, UR26, 0x800, URZ ;  /* 0x000008001a3a7890 */ /* 0x000fe4000ff7e0ff */
[----:B------:R-:W-:Y:S02]  /*24a0*/  UIADD3.X UR47, UPT, UPT, UR27, URZ, URZ, UP2, !UPT ;  /* 0x000000ff1b2f7290 */ /* 0x000fe400097fe4ff */
[----:B------:R-:W-:-:S02]  /*24b0*/  UIADD3.X UR49, UPT, UPT, UR29, URZ, URZ, UP6, !UPT ;  /* 0x000000ff1d317290 */ /* 0x000fc4000b7fe4ff */
[----:B------:R-:W-:Y:S02]  /*24c0*/  UIADD3 UR60, UP2, UPT, UR28, 0x402, URZ ;  /* 0x000004021c3c7890 */ /* 0x000fe4000ff5e0ff */
[----:B------:R-:W-:Y:S02]  /*24d0*/  UIADD3 UR62, UP6, UPT, UR26, 0x802, URZ ;  /* 0x000008021a3e7890 */ /* 0x000fe4000ffde0ff */
[----:B------:R-:W-:Y:S02]  /*24e0*/  UIADD3.X UR51, UPT, UPT, UR27, URZ, URZ, UP5, !UPT ;  /* 0x000000ff1b337290 */ /* 0x000fe4000affe4ff */
[----:B------:R-:W-:Y:S02]  /*24f0*/  UIADD3.X UR53, UPT, UPT, UR29, URZ, URZ, UP1, !UPT ;  /* 0x000000ff1d357290 */ /* 0x000fe40008ffe4ff */
[----:B------:R-:W-:Y:S02]  /*2500*/  UIADD3 UR4, UP5, UPT, UR28, 0x404, URZ ;  /* 0x000004041c047890 */ /* 0x000fe4000ffbe0ff */
[----:B------:R-:W-:-:S02]  /*2510*/  UIADD3 UR30, UP1, UPT, UR26, 0x804, URZ ;  /* 0x000008041a1e7890 */ /* 0x000fc4000ff3e0ff */
[----:B------:R-:W-:Y:S02]  /*2520*/  UIADD3.X UR55, UPT, UPT, UR27, URZ, URZ, UP0, !UPT ;  /* 0x000000ff1b377290 */ /* 0x000fe400087fe4ff */
[----:B------:R-:W-:Y:S02]  /*2530*/  UIADD3.X UR57, UPT, UPT, UR29, URZ, URZ, UP4, !UPT ;  /* 0x000000ff1d397290 */ /* 0x000fe4000a7fe4ff */
[----:B------:R-:W-:Y:S02]  /*2540*/  UIADD3.X UR59, UPT, UPT, UR27, URZ, URZ, UP3, !UPT ;  /* 0x000000ff1b3b7290 */ /* 0x000fe40009ffe4ff */
[----:B------:R-:W-:Y:S02]  /*2550*/  UIADD3.X UR61, UPT, UPT, UR29, URZ, URZ, UP2, !UPT ;  /* 0x000000ff1d3d7290 */ /* 0x000fe400097fe4ff */
[----:B------:R-:W-:Y:S01]  /*2560*/  UIADD3.X UR63, UPT, UPT, UR27, URZ, URZ, UP6, !UPT ;  /* 0x000000ff1b3f7290 */ /* 0x000fe2000b7fe4ff */
[----:B------:R-:W-:Y:S01]  /*2570*/  UMOV UR18, 0x0 ;  /* 0x0000000000127882 */ /* 0x000fe20000000000 */
[----:B------:R-:W-:Y:S01]  /*2580*/  UMOV UR19, 0x8400490 ;  /* 0x0840049000137882 */ /* 0x000fe20000000000 */
[----:B------:R-:W-:Y:S01]  /*2590*/  UMOV UR21, 0x40004040 ;  /* 0x4000404000157882 */ /* 0x000fe20000000000 */
[----:B------:R-:W-:Y:S01]  /*25a0*/  UMOV UR25, 0x40004040 ;  /* 0x4000404000197882 */ /* 0x000fe20000000000 */
[----:B------:R-:W-:Y:S01]  /*25b0*/  UIADD3.X UR5, UPT, UPT, UR29, URZ, URZ, UP5, !UPT ;  /* 0x000000ff1d057290 */ /* 0x000fe2000affe4ff */
[----:B------:R3:W-:Y:S01]  /*25c0*/  UTCHMMA gdesc[UR20], gdesc[UR24], tmem[UR10], tmem[UR18], idesc[UR19], UPT ;  /* 0x00ff1218140075ea */ /* 0x0007e2000b80000a */
[----:B------:R-:W-:Y:S01]  /*25d0*/  UIADD3.X UR31, UPT, UPT, UR27, URZ, URZ, UP1, !UPT ;  /* 0x000000ff1b1f7290 */ /* 0x000fe20008ffe4ff */
[----:B------:R-:W-:Y:S01]  /*25e0*/  UMOV UR16, 0x0 ;  /* 0x0000000000107882 */ /* 0x000fe20000000000 */
[----:B------:R-:W-:Y:S01]  /*25f0*/  UMOV UR17, 0x8400490 ;  /* 0x0840049000117882 */ /* 0x000fe20000000000 */
[----:B------:R-:W-:Y:S01]  /*2600*/  UMOV UR40, 0x0 ;  /* 0x0000000000287882 */ /* 0x000fe20000000000 */
[----:B------:R-:W-:Y:S01]  /*2610*/  UMOV UR41, 0x8400490 ;  /* 0x0840049000297882 */ /* 0x000fe20000000000 */
        /* <DEDUP_REMOVED lines=18> */
.L_x_64:
[----:B------:R-:W-:Y:S01]  /*2740*/  ELECT P0, URZ, PT ;  /* 0x0000000000ff782f */ /* 0x000fe20003800000 */
[----:B---3--:R-:W-:-:S03]  /*2750*/  UIADD3 UR4, UPT, UPT, UR42, 0x60020, URZ ;  /* 0x000600202a047890 */ /* 0x008fc6000fffe0ff */
[----:B------:R-:W-:Y:S01]  /*2760*/  ISETP.LT.U32.AND P0, PT, R10, 0x20, P0 ;  /* 0x000000200a00780c */ /* 0x000fe20000701070 */
[----:B------:R-:W-:-:S12]  /*2770*/  UMOV UR5, URZ ;  /* 0x000000ff00057c82 */ /* 0x000fd80008000000 */
[----:B------:R-:W-:Y:S01]  /*2780*/  VOTEU.ANY UP0, P0 ;  /* 0x0000000000ff7886 */ /* 0x000fe20000000100 */
[----:B------:R-:W-:-:S04]  /*2790*/  VOTEU.ANY UP1, P0 ;  /* 0x0000000000ff7886 */ /* 0x000fc80000020100 */
[----:B------:R-:W-:Y:S02]  /*27a0*/  @UP0 UMOV UR4, UR4 ;  /* 0x0000000400040c82 */ /* 0x000fe40008000000 */
[----:B------:R3:W-:Y:S01]  /*27b0*/  @UP1 UTCBAR [UR4], URZ ;  /* 0x000000ff040013e9 */ /* 0x0007e200080000ff */
[----:B------:R-:W-:Y:S06]  /*27c0*/  BAR.SYNC.DEFER_BLOCKING 0x0 ;  /* 0x0000000000007b1d */ /* 0x000fec0000010000 */
[----:B------:R-:W5:Y:S02]  /*27d0*/  SYNCS.PHASECHK.TRANS64.TRYWAIT P0, [UR42+0x60020], R3 ;  /* 0x06002003ff0075a7 */ /* 0x000f64000800112a */
[----:B---3-5:R-:W-:Y:S05]  /*27e0*/  @!P0 BRA `(.L_x_65) ;  /* 0x0000001000488947 */ /* 0x028fea0003800000 */
.L_x_81:
[----:B------:R-:W-:Y:S02]  /*27f0*/  UIADD3 UR15, UPT, UPT, UR15, 0x1, URZ ;  /* 0x000000010f0f7890 */ /* 0x000fe4000fffe0ff */
[----:B------:R-:W-:Y:S02]  /*2800*/  UIADD3 UR35, UPT, UPT, UR35, 0x80, URZ ;  /* 0x0000008023237890 */ /* 0x000fe4000fffe0ff */
[----:B------:R-:W-:-:S04]  /*2810*/  UISETP.NE.U32.AND UP0, UPT, UR15, 0x4, UPT ;  /* 0x000000040f00788c */ /* 0x000fc8000bf05070 */
[----:B------:R-:W-:Y:S02]  /*2820*/  USEL UR15, UR15, URZ, UP0 ;  /* 0x000000ff0f0f7287 */ /* 0x000fe40008000000 */
[----:B------:R-:W-:Y:S02]  /*2830*/  USEL UR4, URZ, 0x1, UP0 ;  /* 0x00000001ff047887 */ /* 0x000fe40008000000 */
[----:B--2---:R-:W-:-:S04]  /*2840*/  UISETP.GE.AND UP0, UPT, UR35, UR34, UPT ;  /* 0x000000222300728c */ /* 0x004fc8000bf06270 */
[----:B------:R-:W-:-:S05]  /*2850*/  LOP3.LUT R2, R2, UR4, RZ, 0x3c, !PT ;  /* 0x0000000402027c12 */ /* 0x000fca000f8e3cff */
[----:B------:R-:W-:Y:S05]  /*2860*/  BRA.U !UP0, `(.L_x_66) ;  /* 0xfffffff908387547 */ /* 0x000fea000b83ffff */
.L_x_59:
[----:B---3-5:R-:W-:Y:S06]  /*2870*/  BAR.SYNC.DEFER_BLOCKING 0x0 ;  /* 0x0000000000007b1d */ /* 0x028fec0000010000 */
[----:B------:R-:W-:Y:S04]  /*2880*/  BSSY.RECONVERGENT B5, `(.L_x_67) ;  /* 0x0000004000057945 */ /* 0x000fe80003800200 */
[----:B------:R-:W-:Y:S05]  /*2890*/  @P3 BRA `(.L_x_68) ;  /* 0x0000000000083947 */ /* 0x000fea0003800000 */
[----:B------:R-:W2:Y:S02]  /*28a0*/  SYNCS.CCTL.IV [UR11+0x60000] ;  /* 0x06000000ff0079b1 */ /* 0x000ea4000800000b */
[----:B--2---:R-:W2:Y:S02]  /*28b0*/  SYNCS.CCTL.IV [UR11+0x60020] ;  /* 0x06002000ff0079b1 */ /* 0x004ea4000800000b */
.L_x_68:
[----:B------:R-:W-:Y:S05]  /*28c0*/  BSYNC.RECONVERGENT B5 ;  /* 0x0000000000057941 */ /* 0x000fea0003800200 */
.L_x_67:
[----:B--2---:R-:W-:Y:S06]  /*28d0*/  BAR.SYNC.DEFER_BLOCKING 0x0 ;  /* 0x0000000000007b1d */ /* 0x004fec0000010000 */
[----:B------:R-:W-:Y:S04]  /*28e0*/  BSSY.RECONVERGENT B5, `(.L_x_69) ;  /* 0x0000004000057945 */ /* 0x000fe80003800200 */
[----:B------:R-:W-:Y:S05]  /*28f0*/  @P3 BRA `(.L_x_70) ;  /* 0x0000000000083947 */ /* 0x000fea0003800000 */
[----:B------:R-:W2:Y:S02]  /*2900*/  SYNCS.CCTL.IV [UR11+0x60008] ;  /* 0x06000800ff0079b1 */ /* 0x000ea4000800000b */
[----:B--2---:R-:W2:Y:S02]  /*2910*/  SYNCS.CCTL.IV [UR11+0x60028] ;  /* 0x06002800ff0079b1 */ /* 0x004ea4000800000b */
.L_x_70:
[----:B------:R-:W-:Y:S05]  /*2920*/  BSYNC.RECONVERGENT B5 ;  /* 0x0000000000057941 */ /* 0x000fea0003800200 */
.L_x_69:
[----:B--2---:R-:W-:Y:S06]  /*2930*/  BAR.SYNC.DEFER_BLOCKING 0x0 ;  /* 0x0000000000007b1d */ /* 0x004fec0000010000 */
[----:B------:R-:W-:Y:S04]  /*2940*/  BSSY.RECONVERGENT B5, `(.L_x_71) ;  /* 0x0000004000057945 */ /* 0x000fe80003800200 */
[----:B------:R-:W-:Y:S05]  /*2950*/  @P3 BRA `(.L_x_72) ;  /* 0x0000000000083947 */ /* 0x000fea0003800000 */
[----:B------:R-:W2:Y:S02]  /*2960*/  SYNCS.CCTL.IV [UR11+0x60010] ;  /* 0x06001000ff0079b1 */ /* 0x000ea4000800000b */
[----:B--2---:R-:W2:Y:S02]  /*2970*/  SYNCS.CCTL.IV [UR11+0x60030] ;  /* 0x06003000ff0079b1 */ /* 0x004ea4000800000b */
.L_x_72:
[----:B------:R-:W-:Y:S05]  /*2980*/  BSYNC.RECONVERGENT B5 ;  /* 0x0000000000057941 */ /* 0x000fea0003800200 */
.L_x_71:
[----:B--2---:R-:W-:Y:S06]  /*2990*/  BAR.SYNC.DEFER_BLOCKING 0x0 ;  /* 0x0000000000007b1d */ /* 0x004fec0000010000 */
[----:B------:R-:W-:Y:S04]  /*29a0*/  BSSY.RECONVERGENT B5, `(.L_x_73) ;  /* 0x0000004000057945 */ /* 0x000fe80003800200 */
[----:B------:R-:W-:Y:S05]  /*29b0*/  @P3 BRA `(.L_x_74) ;  /* 0x0000000000083947 */ /* 0x000fea0003800000 */
[----:B------:R-:W2:Y:S02]  /*29c0*/  SYNCS.CCTL.IV [UR11+0x60018] ;  /* 0x06001800ff0079b1 */ /* 0x000ea4000800000b */
[----:B--2---:R-:W2:Y:S02]  /*29d0*/  SYNCS.CCTL.IV [UR11+0x60038] ;  /* 0x06003800ff0079b1 */ /* 0x004ea4000800000b */
.L_x_74:
[----:B------:R-:W-:Y:S05]  /*29e0*/  BSYNC.RECONVERGENT B5 ;  /* 0x0000000000057941 */ /* 0x000fea0003800200 */
.L_x_73:
[----:B------:R-:W-:Y:S01]  /*29f0*/  ULOP3.LUT UR14, UR14, 0x3, URZ, 0xc0, !UPT ;  /* 0x000000030e0e7892 */ /* 0x000fe2000f8ec0ff */
[C---:B------:R-:W-:Y:S01]  /*2a00*/  IMAD.SHL.U32 R2, R0.reuse, 0x80, RZ ;  /* 0x0000008000027824 */ /* 0x040fe200078e00ff */
[----:B------:R-:W-:Y:S01]  /*2a10*/  UMOV UR6, UR23 ;  /* 0x0000001700067c82 */ /* 0x000fe20008000000 */
[----:B------:R-:W-:Y:S01]  /*2a20*/  IMAD.SHL.U32 R3, R0, 0x10, RZ ;  /* 0x0000001000037824 */ /* 0x000fe200078e00ff */
[----:B------:R-:W-:Y:S02]  /*2a30*/  ULEA UR4, UR14, UR10, 0x15 ;  /* 0x0000000a0e047291 */ /* 0x000fe4000f8ea8ff */
[----:B------:R-:W-:Y:S01]  /*2a40*/  LOP3.LUT R0, R2, 0x3f80, RZ, 0xc0, !PT ;  /* 0x00003f8002007812 */ /* 0x000fe200078ec0ff */
[----:B------:R-:W-:Y:S01]  /*2a50*/  ULEA UR5, UR14, UR7, 0x6 ;  /* 0x000000070e057291 */ /* 0x000fe2000f8e30ff */
[----:B------:R-:W-:Y:S02]  /*2a60*/  ELECT P0, URZ, PT ;  /* 0x0000000000ff782f */ /* 0x000fe40003800000 */
[----:B------:R-:W-:-:S03]  /*2a70*/  LOP3.LUT R0, R0, 0x70, R3, 0xf8, !PT ;  /* 0x0000007000007812 */ /* 0x000fc600078ef803 */
[----:B------:R-:W3:Y:S01]  /*2a80*/  LDTM.x64 R96, tmem[UR4] ;  /* 0x00000004006079ee */ /* 0x000ee20008340000 */
[C---:B------:R-:W-:Y:S02]  /*2a90*/  LOP3.LUT R2, R0.reuse, 0x10, RZ, 0x3c, !PT ;  /* 0x0000001000027812 */ /* 0x040fe400078e3cff */
[----:B------:R-:W-:Y:S02]  /*2aa0*/  LOP3.LUT R3, R0, 0x20, RZ, 0x3c, !PT ;  /* 0x0000002000037812 */ /* 0x000fe400078e3cff */
[----:B---3--:R-:W-:Y:S02]  /*2ab0*/  F2FP.BF16.F32.PACK_AB R160, R97, R96 ;  /* 0x0000006061a0723e */ /* 0x008fe400000010ff */
[----:B------:R-:W-:Y:S02]  /*2ac0*/  F2FP.BF16.F32.PACK_AB R161, R99, R98 ;  /* 0x0000006263a1723e */ /* 0x000fe400000010ff */
[----:B------:R-:W-:Y:S02]  /*2ad0*/  F2FP.BF16.F32.PACK_AB R162, R101, R100 ;  /* 0x0000006465a2723e */ /* 0x000fe400000010ff */
[----:B------:R-:W-:-:S02]  /*2ae0*/  F2FP.BF16.F32.PACK_AB R163, R103, R102 ;  /* 0x0000006667a3723e */ /* 0x000fc400000010ff */
[----:B------:R-:W-:Y:S02]  /*2af0*/  F2FP.BF16.F32.PACK_AB R164, R105, R104 ;  /* 0x0000006869a4723e */ /* 0x000fe400000010ff */
[----:B------:R-:W-:Y:S02]  /*2b00*/  F2FP.BF16.F32.PACK_AB R165, R107, R106 ;  /* 0x0000006a6ba5723e */ /* 0x000fe400000010ff */
[----:B------:R-:W-:Y:S02]  /*2b10*/  F2FP.BF16.F32.PACK_AB R166, R109, R108 ;  /* 0x0000006c6da6723e */ /* 0x000fe400000010ff */
[----:B------:R-:W-:Y:S02]  /*2b20*/  F2FP.BF16.F32.PACK_AB R167, R111, R110 ;  /* 0x0000006e6fa7723e */ /* 0x000fe400000010ff */
[----:B------:R-:W3:Y:S01]  /*2b30*/  LDTM.x64 R48, tmem[UR4+0x40] ;  /* 0x00004004003079ee */ /* 0x000ee20008340000 */
[----:B------:R-:W-:Y:S02]  /*2b40*/  F2FP.BF16.F32.PACK_AB R112, R113, R112 ;  /* 0x000000707170723e */ /* 0x000fe400000010ff */
[----:B------:R-:W-:-:S02]  /*2b50*/  F2FP.BF16.F32.PACK_AB R120, R121, R120 ;  /* 0x000000787978723e */ /* 0x000fc400000010ff */
[----:B------:R-:W-:Y:S02]  /*2b60*/  F2FP.BF16.F32.PACK_AB R128, R129, R128 ;  /* 0x000000808180723e */ /* 0x000fe400000010ff */
[----:B------:R-:W-:Y:S02]  /*2b70*/  F2FP.BF16.F32.PACK_AB R113, R115, R114 ;  /* 0x000000727371723e */ /* 0x000fe400000010ff */
[----:B------:R-:W-:Y:S02]  /*2b80*/  F2FP.BF16.F32.PACK_AB R121, R123, R122 ;  /* 0x0000007a7b79723e */ /* 0x000fe400000010ff */
[----:B------:R-:W-:Y:S02]  /*2b90*/  F2FP.BF16.F32.PACK_AB R129, R131, R130 ;  /* 0x000000828381723e */ /* 0x000fe400000010ff */
[----:B------:R-:W-:Y:S02]  /*2ba0*/  F2FP.BF16.F32.PACK_AB R114, R117, R116 ;  /* 0x000000747572723e */ /* 0x000fe400000010ff */
[----:B------:R-:W-:-:S02]  /*2bb0*/  F2FP.BF16.F32.PACK_AB R115, R119, R118 ;  /* 0x000000767773723e */ /* 0x000fc400000010ff */
[----:B------:R-:W-:Y:S02]  /*2bc0*/  F2FP.BF16.F32.PACK_AB R122, R125, R124 ;  /* 0x0000007c7d7a723e */ /* 0x000fe400000010ff */
[----:B------:R-:W-:Y:S02]  /*2bd0*/  F2FP.BF16.F32.PACK_AB R123, R127, R126 ;  /* 0x0000007e7f7b723e */ /* 0x000fe400000010ff */
[----:B------:R-:W-:Y:S02]  /*2be0*/  F2FP.BF16.F32.PACK_AB R130, R133, R132 ;  /* 0x000000848582723e */ /* 0x000fe400000010ff */
[----:B------:R-:W-:Y:S02]  /*2bf0*/  F2FP.BF16.F32.PACK_AB R136, R137, R136 ;  /* 0x000000888988723e */ /* 0x000fe400000010ff */
[----:B---3--:R-:W-:Y:S02]  /*2c00*/  F2FP.BF16.F32.PACK_AB R116, R49, R48 ;  /* 0x000000303174723e */ /* 0x008fe400000010ff */
        /* <DEDUP_REMOVED lines=9> */
[----:B----4-:R-:W3:Y:S01]  /*2ca0*/  LDTM.x64 R4, tmem[UR4+0x80] ;  /* 0x00008004000479ee */ /* 0x010ee20008340000 */
        /* <DEDUP_REMOVED lines=63> */
[----:B------:R-:W-:Y:S01]  /*30a0*/  NOP ;  /* 0x0000000000007918 */ /* 0x000fe20000000000 */
[----:B--2---:R-:W-:Y:S01]  /*30b0*/  STS.128 [R0+UR11], R160 ;  /* 0x000000a000007988 */ /* 0x004fe20008000c0b */
[----:B------:R-:W-:Y:S01]  /*30c0*/  F2FP.BF16.F32.PACK_AB R152, R153, R152 ;  /* 0x000000989998723e */ /* 0x000fe200000010ff */
[----:B------:R-:W-:Y:S01]  /*30d0*/  ULEA UR4, UR14, UR11, 0xe ;  /* 0x0000000b0e047291 */ /* 0x000fe2000f8e70ff */
[----:B------:R-:W-:Y:S01]  /*30e0*/  F2FP.BF16.F32.PACK_AB R153, R155, R154 ;  /* 0x0000009a9b99723e */ /* 0x000fe200000010ff */
[----:B------:R-:W-:Y:S01]  /*30f0*/  STS.128 [R0+UR11+0x4000], R116 ;  /* 0x0040007400007988 */ /* 0x000fe20008000c0b */
[----:B------:R-:W-:-:S02]  /*3100*/  F2FP.BF16.F32.PACK_AB R154, R157, R156 ;  /* 0x0000009c9d9a723e */ /* 0x000fc400000010ff */
[----:B------:R-:W-:Y:S01]  /*3110*/  F2FP.BF16.F32.PACK_AB R155, R159, R158 ;  /* 0x0000009e9f9b723e */ /* 0x000fe200000010ff */
[----:B------:R-:W-:Y:S01]  /*3120*/  STS.128 [R0+UR11+0x8000], R68 ;  /* 0x0080004400007988 */ /* 0x000fe20008000c0b */
[----:B---3--:R-:W-:Y:S02]  /*3130*/  F2FP.BF16.F32.PACK_AB R4, R5, R4 ;  /* 0x000000040504723e */ /* 0x008fe400000010ff */
[----:B------:R-:W-:Y:S02]  /*3140*/  F2FP.BF16.F32.PACK_AB R5, R7, R6 ;  /* 0x000000060705723e */ /* 0x000fe400000010ff */
[----:B------:R-:W-:Y:S02]  /*3150*/  F2FP.BF16.F32.PACK_AB R12, R13, R12 ;  /* 0x0000000c0d0c723e */ /* 0x000fe400000010ff */
[----:B------:R-:W-:Y:S02]  /*3160*/  F2FP.BF16.F32.PACK_AB R6, R9, R8 ;  /* 0x000000080906723e */ /* 0x000fe400000010ff */
[----:B------:R-:W-:-:S02]  /*3170*/  F2FP.BF16.F32.PACK_AB R7, R11, R10 ;  /* 0x0000000a0b07723e */ /* 0x000fc400000010ff */
[----:B------:R-:W-:Y:S02]  /*3180*/  F2FP.BF16.F32.PACK_AB R13, R15, R14 ;  /* 0x0000000e0f0d723e */ /* 0x000fe400000010ff */
[----:B------:R-:W-:Y:S01]  /*3190*/  F2FP.BF16.F32.PACK_AB R20, R21, R20 ;  /* 0x000000141514723e */ /* 0x000fe200000010ff */
[----:B------:R2:W-:Y:S01]  /*31a0*/  STS.128 [R0+UR11+0xc000], R4 ;  /* 0x00c0000400007988 */ /* 0x0005e20008000c0b */
[----:B------:R-:W-:Y:S02]  /*31b0*/  F2FP.BF16.F32.PACK_AB R14, R17, R16 ;  /* 0x00000010110e723e */ /* 0x000fe400000010ff */
[----:B------:R-:W-:Y:S01]  /*31c0*/  F2FP.BF16.F32.PACK_AB R15, R19, R18 ;  /* 0x00000012130f723e */ /* 0x000fe200000010ff */
[----:B------:R-:W-:Y:S01]  /*31d0*/  STS.128 [R2+UR11], R164 ;  /* 0x000000a402007988 */ /* 0x000fe20008000c0b */
[----:B------:R-:W-:Y:S02]  /*31e0*/  F2FP.BF16.F32.PACK_AB R21, R23, R22 ;  /* 0x000000161715723e */ /* 0x000fe400000010ff */
[----:B------:R-:W-:Y:S01]  /*31f0*/  F2FP.BF16.F32.PACK_AB R22, R25, R24 ;  /* 0x000000181916723e */ /* 0x000fe200000010ff */
[----:B------:R-:W-:Y:S01]  /*3200*/  STS.128 [R2+UR11+0x4000], R124 ;  /* 0x0040007c02007988 */ /* 0x000fe20008000c0b */
[----:B------:R-:W-:-:S02]  /*3210*/  F2FP.BF16.F32.PACK_AB R23, R27, R26 ;  /* 0x0000001a1b17723e */ /* 0x000fc400000010ff */
[----:B------:R-:W-:Y:S01]  /*3220*/  F2FP.BF16.F32.PACK_AB R28, R29, R28 ;  /* 0x0000001c1d1c723e */ /* 0x000fe200000010ff */
[----:B------:R-:W-:Y:S01]  /*3230*/  STS.128 [R2+UR11+0x8000], R76 ;  /* 0x0080004c02007988 */ /* 0x000fe20008000c0b */
[----:B------:R-:W-:Y:S02]  /*3240*/  F2FP.BF16.F32.PACK_AB R29, R31, R30 ;  /* 0x0000001e1f1d723e */ /* 0x000fe400000010ff */
[----:B------:R-:W-:Y:S01]  /*3250*/  F2FP.BF16.F32.PACK_AB R36, R37, R36 ;  /* 0x000000242524723e */ /* 0x000fe200000010ff */
[----:B------:R3:W-:Y:S01]  /*3260*/  STS.128 [R2+UR11+0xc000], R12 ;  /* 0x00c0000c02007988 */ /* 0x0007e20008000c0b */
[----:B------:R-:W-:Y:S02]  /*3270*/  F2FP.BF16.F32.PACK_AB R30, R33, R32 ;  /* 0x00000020211e723e */ /* 0x000fe400000010ff */
[----:B------:R-:W-:Y:S01]  /*3280*/  F2FP.BF16.F32.PACK_AB R31, R35, R34 ;  /* 0x00000022231f723e */ /* 0x000fe200000010ff */
[----:B------:R-:W-:Y:S01]  /*3290*/  STS.128 [R3+UR11], R112 ;  /* 0x0000007003007988 */ /* 0x000fe20008000c0b */
[----:B------:R-:W-:-:S02]  /*32a0*/  F2FP.BF16.F32.PACK_AB R37, R39, R38 ;  /* 0x000000262725723e */ /* 0x000fc400000010ff */
[----:B------:R-:W-:Y:S01]  /*32b0*/  F2FP.BF16.F32.PACK_AB R44, R45, R44 ;  /* 0x0000002c2d2c723e */ /* 0x000fe200000010ff */
[----:B------:R-:W-:Y:S01]  /*32c0*/  STS.128 [R3+UR11+0x4000], R132 ;  /* 0x0040008403007988 */ /* 0x000fe20008000c0b */
[----:B------:R-:W-:Y:S02]  /*32d0*/  LOP3.LUT R8, R0, 0x30, RZ, 0x3c, !PT ;  /* 0x0000003000087812 */ /* 0x000fe400078e3cff */
[----:B------:R-:W-:Y:S01]  /*32e0*/  F2FP.BF16.F32.PACK_AB R38, R41, R40 ;  /* 0x000000282926723e */ /* 0x000fe200000010ff */
[----:B------:R-:W-:Y:S01]  /*32f0*/  STS.128 [R3+UR11+0x8000], R84 ;  /* 0x0080005403007988 */ /* 0x000fe20008000c0b */
[----:B------:R-:W-:Y:S02]  /*3300*/  F2FP.BF16.F32.PACK_AB R39, R43, R42 ;  /* 0x0000002a2b27723e */ /* 0x000fe400000010ff */
[----:B------:R-:W-:Y:S01]  /*3310*/  F2FP.BF16.F32.PACK_AB R45, R47, R46 ;  /* 0x0000002e2f2d723e */ /* 0x000fe200000010ff */
[----:B------:R4:W-:Y:S01]  /*3320*/  STS.128 [R3+UR11+0xc000], R20 ;  /* 0x00c0001403007988 */ /* 0x0009e20008000c0b */
[----:B------:R-:W-:-:S02]  /*3330*/  F2FP.BF16.F32.PACK_AB R52, R53, R52 ;  /* 0x000000343534723e */ /* 0x000fc400000010ff */
[C---:B--2---:R-:W-:Y:S01]  /*3340*/  LOP3.LUT R4, R0.reuse, 0x40, RZ, 0x3c, !PT ;  /* 0x0000004000047812 */ /* 0x044fe200078e3cff */
[----:B------:R2:W-:Y:S01]  /*3350*/  STS.128 [R8+UR11], R120 ;  /* 0x0000007808007988 */ /* 0x0005e20008000c0b */
[----:B------:R-:W-:Y:S02]  /*3360*/  F2FP.BF16.F32.PACK_AB R46, R49, R48 ;  /* 0x00000030312e723e */ /* 0x000fe400000010ff */
[----:B------:R-:W-:Y:S01]  /*3370*/  F2FP.BF16.F32.PACK_AB R47, R51, R50 ;  /* 0x00000032332f723e */ /* 0x000fe200000010ff */
[----:B------:R2:W-:Y:S01]  /*3380*/  STS.128 [R8+UR11+0x4000], R72 ;  /* 0x0040004808007988 */ /* 0x0005e20008000c0b */
[----:B------:R-:W-:Y:S02]  /*3390*/  F2FP.BF16.F32.PACK_AB R53, R55, R54 ;  /* 0x000000363735723e */ /* 0x000fe400000010ff */
[----:B------:R-:W-:Y:S01]  /*33a0*/  F2FP.BF16.F32.PACK_AB R60, R61, R60 ;  /* 0x0000003c3d3c723e */ /* 0x000fe200000010ff */
[----:B------:R2:W-:Y:S01]  /*33b0*/  STS.128 [R8+UR11+0x8000], R92 ;  /* 0x0080005c08007988 */ /* 0x0005e20008000c0b */
[----:B---3--:R-:W-:-:S02]  /*33c0*/  LOP3.LUT R2, R0, 0x50, RZ, 0x3c, !PT ;  /* 0x0000005000027812 */ /* 0x008fc400078e3cff */
[----:B------:R-:W-:Y:S01]  /*33d0*/  F2FP.BF16.F32.PACK_AB R54, R57, R56 ;  /* 0x000000383936723e */ /* 0x000fe200000010ff */
[----:B------:R2:W-:Y:S01]  /*33e0*/  STS.128 [R8+UR11+0xc000], R28 ;  /* 0x00c0001c08007988 */ /* 0x0005e20008000c0b */
[----:B------:R-:W-:Y:S02]  /*33f0*/  F2FP.BF16.F32.PACK_AB R55, R59, R58 ;  /* 0x0000003a3b37723e */ /* 0x000fe400000010ff */
[----:B------:R-:W-:Y:S01]  /*3400*/  F2FP.BF16.F32.PACK_AB R61, R63, R62 ;  /* 0x0000003e3f3d723e */ /* 0x000fe200000010ff */
[----:B------:R2:W-:Y:S01]  /*3410*/  STS.128 [R4+UR11], R128 ;  /* 0x0000008004007988 */ /* 0x0005e20008000c0b */
[----:B----4-:R-:W-:Y:S02]  /*3420*/  LOP3.LUT R3, R0, 0x60, RZ, 0x3c, !PT ;  /* 0x0000006000037812 */ /* 0x010fe400078e3cff */
[----:B------:R-:W-:Y:S01]  /*3430*/  F2FP.BF16.F32.PACK_AB R62, R65, R64 ;  /* 0x00000040413e723e */ /* 0x000fe200000010ff */
[----:B------:R2:W-:Y:S01]  /*3440*/  STS.128 [R4+UR11+0x4000], R80 ;  /* 0x0040005004007988 */ /* 0x0005e20008000c0b */
[----:B------:R-:W-:-:S02]  /*3450*/  F2FP.BF16.F32.PACK_AB R63, R67, R66 ;  /* 0x00000042433f723e */ /* 0x000fc400000010ff */
[----:B------:R-:W-:Y:S01]  /*3460*/  LOP3.LUT R0, R0, 0x70, RZ, 0x3c, !PT ;  /* 0x0000007000007812 */ /* 0x000fe200078e3cff */
[----:B------:R2:W-:Y:S04]  /*3470*/  STS.128 [R4+UR11+0x8000], R100 ;  /* 0x0080006404007988 */ /* 0x0005e80008000c0b */
[----:B------:R2:W-:Y:S04]  /*3480*/  STS.128 [R4+UR11+0xc000], R36 ;  /* 0x00c0002404007988 */ /* 0x0005e80008000c0b */
[----:B------:R2:W-:Y:S04]  /*3490*/  STS.128 [R2+UR11], R136 ;  /* 0x0000008802007988 */ /* 0x0005e80008000c0b */
[----:B------:R2:W-:Y:S04]  /*34a0*/  STS.128 [R2+UR11+0x4000], R88 ;  /* 0x0040005802007988 */ /* 0x0005e80008000c0b */
        /* <DEDUP_REMOVED lines=9> */
[----:B------:R2:W-:Y:S01]  /*3540*/  STS.128 [R0+UR11+0xc000], R60 ;  /* 0x00c0003c00007988 */ /* 0x0005e20008000c0b */
[----:B------:R3:W-:Y:S06]  /*3550*/  MEMBAR.ALL.CTA ;  /* 0x0000000000007992 */ /* 0x0007ec0000008000 */
[----:B---3--:R-:W3:Y:S02]  /*3560*/  FENCE.VIEW.ASYNC.S ;  /* 0x00000000000073c6 */ /* 0x008ee40000000000 */
[----:B---3--:R-:W-:Y:S06]  /*3570*/  BAR.SYNC.DEFER_BLOCKING 0x0 ;  /* 0x0000000000007b1d */ /* 0x008fec0000010000 */
[----:B------:R2:W-:Y:S01]  /*3580*/  UTMASTG.2D [UR4], [UR12] ;  /* 0x000000040c0073b5 */ /* 0x0005e20008008000 */
[----:B------:R0:W-:Y:S01]  /*3590*/  UTMACMDFLUSH ;  /* 0x00000000000079b7 */ /* 0x0001e20000000000 */
[----:B------:R-:W-:-:S04]  /*35a0*/  DEPBAR.LE SB0, 0x0 ;  /* 0x000080000000791a */ /* 0x000fc80000000000 */
[----:B------:R-:W-:Y:S08]  /*35b0*/  BAR.SYNC.DEFER_BLOCKING 0x0 ;  /* 0x0000000000007b1d */ /* 0x000ff00000010000 */
[----:B------:R-:W-:Y:S06]  /*35c0*/  BAR.SYNC.DEFER_BLOCKING 0x0 ;  /* 0x0000000000007b1d */ /* 0x000fec0000010000 */
[----:B--2---:R-:W-:Y:S05]  /*35d0*/  @P2 BRA `(.L_x_75) ;  /* 0x0000000000a02947 */ /* 0x004fea0003800000 */
[----:B------:R-:W2:Y:S01]  /*35e0*/  S2UR UR5, SR_CgaCtaId ;  /* 0x00000000000579c3 */ /* 0x000ea20000008800 */
[----:B------:R-:W-:Y:S01]  /*35f0*/  NOP ;  /* 0x0000000000007918 */ /* 0x000fe20000000000 */
[----:B------:R-:W-:Y:S01]  /*3600*/  UMOV UR4, 0x50 ;  /* 0x0000005000047882 */ /* 0x000fe20000000000 */
[----:B------:R-:W-:Y:S02]  /*3610*/  IMAD.U32 R0, RZ, RZ, UR10 ;  /* 0x0000000aff007e24 */ /* 0x000fe4000f8e00ff */
[----:B------:R-:W-:Y:S02]  /*3620*/  IMAD.MOV.U32 R3, RZ, RZ, 0xff ;  /* 0x000000ffff037424 */ /* 0x000fe400078e00ff */
[----:B------:R-:W-:Y:S01]  /*3630*/  IMAD.MOV.U32 R7, RZ, RZ, 0x1 ;  /* 0x00000001ff077424 */ /* 0x000fe200078e00ff */
[----:B------:R-:W-:-:S04]  /*3640*/  LOP3.LUT R0, R0, 0xffff, RZ, 0xc0, !PT ;  /* 0x0000ffff00007812 */ /* 0x000fc800078ec0ff */
[----:B------:R-:W-:-:S05]  /*3650*/  SHF.R.U32.HI R0, RZ, 0x5, R0 ;  /* 0x00000005ff007819 */ /* 0x000fca0000011600 */
[----:B------:R-:W-:Y:S01]  /*3660*/  VIADD R2, R0, 0x10 ;  /* 0x0000001000027836 */ /* 0x000fe20000000000 */
[----:B------:R-:W-:Y:S01]  /*3670*/  SHF.L.U32 R0, R3, R0, RZ ;  /* 0x0000000003007219 */ /* 0x000fe200000006ff */
[----:B--2---:R-:W-:-:S03]  /*3680*/  ULEA UR6, UR5, UR4, 0x18 ;  /* 0x0000000405067291 */ /* 0x004fc6000f8ec0ff */
[----:B------:R-:W-:-:S04]  /*3690*/  SHF.L.U32 R3, R7, R2, RZ ;  /* 0x0000000207037219 */ /* 0x000fc800000006ff */
[----:B------:R-:W-:Y:S02]  /*36a0*/  LOP3.LUT R0, R3, R0, RZ, 0xfc, !PT ;  /* 0x0000000003007212 */ /* 0x000fe400078efcff */
[----:B------:R-:W2:Y:S02]  /*36b0*/  LDS R5, [UR6] ;  /* 0x00000006ff057984 */ /* 0x000ea40008000800 */
[C---:B------:R-:W-:Y:S02]  /*36c0*/  LOP3.LUT R2, R0.reuse, 0xffff, RZ, 0xc0, !PT ;  /* 0x0000ffff00027812 */ /* 0x040fe400078ec0ff */
[----:B--2---:R-:W-:-:S04]  /*36d0*/  LOP3.LUT R3, R0, 0xffff, R5, 0x80, !PT ;  /* 0x0000ffff00037812 */ /* 0x004fc800078e8005 */
[----:B------:R-:W-:-:S13]  /*36e0*/  ISETP.NE.AND P0, PT, R3, R2, PT ;  /* 0x000000020300720c */ /* 0x000fda0003f05270 */
[----:B------:R-:W-:Y:S05]  /*36f0*/  @P0 BRA `(.L_x_76) ;  /* 0x0000000000500947 */ /* 0x000fea0003800000 */
[----:B------:R-:W-:Y:S02]  /*3700*/  SHF.R.U32.HI R5, RZ, 0x10, R5 ;  /* 0x00000010ff057819 */ /* 0x000fe40000011605 */
[----:B------:R-:W-:-:S04]  /*3710*/  SHF.R.U32.HI R2, RZ, 0x10, R0 ;  /* 0x00000010ff027819 */ /* 0x000fc80000011600 */
[----:B------:R-:W-:-:S04]  /*3720*/  LOP3.LUT R5, R5, R2, RZ, 0xc0, !PT ;  /* 0x0000000205057212 */ /* 0x000fc800078ec0ff */
[----:B------:R-:W-:-:S13]  /*3730*/  ISETP.NE.AND P0, PT, R5, R2, PT ;  /* 0x000000020500720c */ /* 0x000fda0003f05270 */
[----:B------:R-:W-:Y:S05]  /*3740*/  @P0 BRA `(.L_x_77) ;  /* 0x0000000000300947 */ /* 0x000fea0003800000 */
[----:B------:R-:W-:Y:S01]  /*3750*/  R2UR UR4, R0 ;  /* 0x00000000000472ca */ /* 0x000fe200000e0000 */
[----:B------:R-:W-:Y:S01]  /*3760*/  VOTEU.ANY UR5, UPT, PT ;  /* 0x0000000000057886 */ /* 0x000fe200038e0100 */
[----:B------:R-:W2:Y:S01]  /*3770*/  S2R R0, SR_LANEID ;  /* 0x0000000000007919 */ /* 0x000ea20000000000 */
[----:B------:R-:W-:-:S10]  /*3780*/  UFLO.U32 UR5, UR5 ;  /* 0x00000005000572bd */ /* 0x000fd400080e0000 */
[----:B------:R-:W-:-:S06]  /*3790*/  ULOP3.LUT UR4, URZ, UR4, URZ, 0x33, !UPT ;  /* 0x00000004ff047292 */ /* 0x000fcc000f8e33ff */
[----:B------:R-:W-:-:S04]  /*37a0*/  IMAD.U32 R2, RZ, RZ, UR4 ;  /* 0x00000004ff027e24 */ /* 0x000fc8000f8e00ff */
[----:B------:R-:W3:Y:S02]  /*37b0*/  REDUX UR7, R2 ;  /* 0x00000000020773c4 */ /* 0x000ee40000000000 */
[----:B------:R4:W-:Y:S01]  /*37c0*/  UTCATOMSWS.AND URZ, UR4 ;  /* 0x0000000400ff79e3 */ /* 0x0009e20008000000 */
[----:B--2---:R-:W-:Y:S01]  /*37d0*/  ISETP.EQ.U32.AND P0, PT, R0, UR5, PT ;  /* 0x0000000500007c0c */ /* 0x004fe2000bf02070 */
[----:B---3--:R-:W-:-:S12]  /*37e0*/  IMAD.U32 R0, RZ, RZ, UR7 ;  /* 0x00000007ff007e24 */ /* 0x008fd8000f8e00ff */
[----:B------:R4:W-:Y:S01]  /*37f0*/  @P0 ATOMS.AND RZ, [UR6], R0 ;  /* 0x00000000ffff098c */ /* 0x0009e2000a800006 */
[----:B------:R-:W-:Y:S05]  /*3800*/  BRA `(.L_x_75) ;  /* 0x0000000000147947 */ /* 0x000fea0003800000 */
.L_x_77:
[----:B------:R-:W-:-:S07]  /*3810*/  MOV R2, 0x3830 ;  /* 0x0000383000027802 */ /* 0x000fce0000000f00 */
[----:B-1----:R-:W-:Y:S05]  /*3820*/  CALL.REL.NOINC `($__internal_0_$__cuda_sm10x_tcgen05_guardrail_trap_col_being_dealloced_not_returned_by_alloc) ;  /* 0x0000000000447944 */ /* 0x002fea0003c00000 */
[----:B------:R-:W-:Y:S05]  /*3830*/  BRA `(.L_x_75) ;  /* 0x0000000000087947 */ /* 0x000fea0003800000 */
.L_x_76:
[----:B------:R-:W-:-:S07]  /*3840*/  MOV R2, 0x3860 ;  /* 0x0000386000027802 */ /* 0x000fce0000000f00 */
[----:B-1----:R-:W-:Y:S05]  /*3850*/  CALL.REL.NOINC `($__internal_2_$__cuda_sm10x_tcgen05_guardrail_trap_unallocated_columns_being_dealloced) ;  /* 0x0000000000507944 */ /* 0x002fea0003c00000 */
.L_x_75:
[----:B------:R-:W-:Y:S01]  /*3860*/  NOP ;  /* 0x0000000000007918 */ /* 0x000fe20000000000 */
[----:B----4-:R-:W-:Y:S05]  /*3870*/  EXIT ;  /* 0x000000000000794d */ /* 0x010fea0003800000 */
.L_x_60:
[----:B------:R-:W2:Y:S02]  /*3880*/  SYNCS.PHASECHK.TRANS64.TRYWAIT P0, [UR11+0x60000], RZ ;  /* 0x060000ffff0075a7 */ /* 0x000ea4000800110b */
[----:B--2---:R-:W-:Y:S05]  /*3890*/  @!P0 BRA `(.L_x_60) ;  /* 0xfffffffc00f88947 */ /* 0x004fea000383ffff */
[----:B------:R-:W-:Y:S05]  /*38a0*/  BRA `(.L_x_78) ;  /* 0xffffffe400187947 */ /* 0x000fea000383ffff */
.L_x_62:
[----:B------:R-:W2:Y:S02]  /*38b0*/  SYNCS.PHASECHK.TRANS64.TRYWAIT P1, [UR11+0x60020], RZ ;  /* 0x060020ffff0075a7 */ /* 0x000ea4000802110b */
[----:B--2---:R-:W-:Y:S05]  /*38c0*/  @!P1 BRA `(.L_x_62) ;  /* 0xfffffffc00f89947 */ /* 0x004fea000383ffff */
[----:B------:R-:W-:Y:S05]  /*38d0*/  BRA `(.L_x_79) ;  /* 0xffffffe800087947 */ /* 0x000fea000383ffff */
.L_x_63:
[----:B------:R-:W3:Y:S02]  /*38e0*/  SYNCS.PHASECHK.TRANS64.TRYWAIT P0, [UR42+0x60000], R3 ;  /* 0x06000003ff0075a7 */ /* 0x000ee4000800112a */
[----:B---3--:R-:W-:Y:S05]  /*38f0*/  @!P0 BRA `(.L_x_63) ;  /* 0xfffffffc00f88947 */ /* 0x008fea000383ffff */
[----:B------:R-:W-:Y:S05]  /*3900*/  BRA `(.L_x_80) ;  /* 0xffffffe800947947 */ /* 0x000fea000383ffff */
.L_x_65:
[----:B------:R-:W3:Y:S02]  /*3910*/  SYNCS.PHASECHK.TRANS64.TRYWAIT P0, [UR42+0x60020], R3 ;  /* 0x06002003ff0075a7 */ /* 0x000ee4000800112a */
[----:B---3--:R-:W-:Y:S05]  /*3920*/  @!P0 BRA `(.L_x_65) ;  /* 0xfffffffc00f88947 */ /* 0x008fea000383ffff */
[----:B------:R-:W-:Y:S05]  /*3930*/  BRA `(.L_x_81) ;  /* 0xffffffec00ac7947 */ /* 0x000fea000383ffff */
        .weak           $__internal_0_$__cuda_sm10x_tcgen05_guardrail_trap_col_being_dealloced_not_returned_by_alloc
        .type           $__internal_0_$__cuda_sm10x_tcgen05_guardrail_trap_col_being_dealloced_not_returned_by_alloc,@function
        .size           $__internal_0_$__cuda_sm10x_tcgen05_guardrail_trap_col_being_dealloced_not_returned_by_alloc,($__internal_1_$__cuda_sm10x_tcgen05_guardrail_trap_phase_invalid_during_alloc - $__internal_0_$__cuda_sm10x_tcgen05_guardrail_trap_col_being_dealloced_not_returned_by_alloc)
$__internal_0_$__cuda_sm10x_tcgen05_guardrail_trap_col_being_dealloced_not_returned_by_alloc:
[----:B------:R-:W-:Y:S05]  /*3940*/  BPT.TRAP 0x1 ;  /* 0x000000040000795c */ /* 0x000fea0000300000 */
[----:B------:R-:W-:-:S04]  /*3950*/  IMAD.MOV.U32 R3, RZ, RZ, 0x0 ;  /* 0x00000000ff037424 */ /* 0x000fc800078e00ff */
[----:B------:R-:W-:Y:S05]  /*3960*/  RET.REL.NODEC R2 `(gluon_tcgen05) ;  /* 0xffffffc402a47950 */ /* 0x000fea0003c3ffff */
        .weak           $__internal_1_$__cuda_sm10x_tcgen05_guardrail_trap_phase_invalid_during_alloc
        .type           $__internal_1_$__cuda_sm10x_tcgen05_guardrail_trap_phase_invalid_during_alloc,@function
        .size           $__internal_1_$__cuda_sm10x_tcgen05_guardrail_trap_phase_invalid_during_alloc,($__internal_2_$__cuda_sm10x_tcgen05_guardrail_trap_unallocated_columns_being_dealloced - $__internal_1_$__cuda_sm10x_tcgen05_guardrail_trap_phase_invalid_during_alloc)
$__internal_1_$__cuda_sm10x_tcgen05_guardrail_trap_phase_invalid_during_alloc:
[----:B------:R-:W-:Y:S05]  /*3970*/  BPT.TRAP 0x1 ;  /* 0x000000040000795c */ /* 0x000fea0000300000 */
[----:B------:R-:W-:-:S04]  /*3980*/  IMAD.MOV.U32 R3, RZ, RZ, 0x0 ;  /* 0x00000000ff037424 */ /* 0x000fc800078e00ff */
[----:B------:R-:W-:Y:S05]  /*3990*/  RET.REL.NODEC R2 `(gluon_tcgen05) ;  /* 0xffffffc402987950 */ /* 0x000fea0003c3ffff */
        .weak           $__internal_2_$__cuda_sm10x_tcgen05_guardrail_trap_unallocated_columns_being_dealloced
        .type           $__internal_2_$__cuda_sm10x_tcgen05_guardrail_trap_unallocated_columns_being_dealloced,@function
        .size           $__internal_2_$__cuda_sm10x_tcgen05_guardrail_trap_unallocated_columns_being_dealloced,(.L_x_85 - $__internal_2_$__cuda_sm10x_tcgen05_guardrail_trap_unallocated_columns_being_dealloced)
$__internal_2_$__cuda_sm10x_tcgen05_guardrail_trap_unallocated_columns_being_dealloced:
[----:B------:R-:W-:Y:S05]  /*39a0*/  BPT.TRAP 0x1 ;  /* 0x000000040000795c */ /* 0x000fea0000300000 */
[----:B------:R-:W-:-:S04]  /*39b0*/  IMAD.MOV.U32 R3, RZ, RZ, 0x0 ;  /* 0x00000000ff037424 */ /* 0x000fc800078e00ff */
[----:B------:R-:W-:Y:S05]  /*39c0*/  RET.REL.NODEC R2 `(gluon_tcgen05) ;  /* 0xffffffc4028c7950 */ /* 0x000fea0003c3ffff */
.L_x_82:
[----:B------:R-:W-:-:S00]  /*39d0*/  BRA `(.L_x_82) ;  /* 0xfffffffc00fc7947 */ /* 0x000fc0000383ffff */
[----:B------:R-:W-:-:S00]  /*39e0*/  NOP ;  /* 0x0000000000007918 */ /* 0x000fc00000000000 */
        /* <DEDUP_REMOVED lines=9> */
.L_x_85:


//--------------------- .nv.shared.gluon_tcgen05  --------------------------
	.section	.nv.shared.gluon_tcgen05,"aw",@nobits
	.sectionflags	@""
	.align	16
	.zero		1024


//--------------------- .nv.shared.reserved.0     --------------------------
	.section	.nv.shared.reserved.0,"aw",@nobits
	.align	8
	.weak		__nv_reservedSMEM_offset_0_alias
	.size		__nv_reservedSMEM_offset_0_alias, 0, 64
	.other		__nv_reservedSMEM_offset_0_alias,@"STO_CUDA_RESERVED_SHARED STV_DEFAULT"
__nv_reservedSMEM_offset_0_alias:
	.zero		0
.nv.shared.reserved.0:
	.zero		64
	.weak		__nv_reservedSMEM_allocation_phase
	.type		__nv_reservedSMEM_allocation_phase,@object
	.size		__nv_reservedSMEM_allocation_phase,(.L_0 - __nv_reservedSMEM_allocation_phase)
__nv_reservedSMEM_allocation_phase:
	.zero		1
.L_0:
	.zero		7
	.weak		__nv_reservedSMEM_devtool_atexit_pc
	.type		__nv_reservedSMEM_devtool_atexit_pc,@object
	.size		__nv_reservedSMEM_devtool_atexit_pc,(__nv_reservedSMEM_allocation_mask - __nv_reservedSMEM_devtool_atexit_pc)
__nv_reservedSMEM_devtool_atexit_pc:
	.zero		8
	.weak		__nv_reservedSMEM_allocation_mask
	.type		__nv_reservedSMEM_allocation_mask,@object
	.size		__nv_reservedSMEM_allocation_mask,(.L_2 - __nv_reservedSMEM_allocation_mask)
__nv_reservedSMEM_allocation_mask:
	.zero		4
.L_2:


//--------------------- .nv.constant0.gluon_tcgen05 --------------------------
	.section	.nv.constant0.gluon_tcgen05,"a",@progbits
	.sectionflags	@""
	.align	4
.nv.constant0.gluon_tcgen05:
	.zero		976


//--------------------- SYMBOLS --------------------------

	.type		.nv.reservedSmem.offset0,@object
	.size		.nv.reservedSmem.offset0,0x4
	.type		.nv.reservedSmem.cap,@object
	.size		.nv.reservedSmem.cap,0x4
